	.headerflags	@"EF_CUDA_TEXMODE_UNIFIED EF_CUDA_64BIT_ADDRESS EF_CUDA_SM80 EF_CUDA_VIRTUAL_SM(EF_CUDA_SM80)"
	.elftype	@"ET_EXEC"


//--------------------- .nv.info                  --------------------------
	.section	.nv.info,"",@"SHT_CUDA_INFO"
	.align	4


	//----- nvinfo : EIATTR_REGCOUNT
	.align		4
        /*0000*/ 	.byte	0x04, 0x2f
        /*0002*/ 	.short	(.L_1 - .L_0)
	.align		4
.L_0:
        /*0004*/ 	.word	index@(candidate5)
        /*0008*/ 	.word	0x00000042


	//----- nvinfo : EIATTR_MAX_STACK_SIZE
	.align		4
.L_1:
        /*000c*/ 	.byte	0x04, 0x23
        /*000e*/ 	.short	(.L_3 - .L_2)
	.align		4
.L_2:
        /*0010*/ 	.word	index@(candidate5)
        /*0014*/ 	.word	0x00000000


	//----- nvinfo : EIATTR_MIN_STACK_SIZE
	.align		4
.L_3:
        /*0018*/ 	.byte	0x04, 0x12
        /*001a*/ 	.short	(.L_5 - .L_4)
	.align		4
.L_4:
        /*001c*/ 	.word	index@(candidate5)
        /*0020*/ 	.word	0x00000000


	//----- nvinfo : EIATTR_FRAME_SIZE
	.align		4
.L_5:
        /*0024*/ 	.byte	0x04, 0x11
        /*0026*/ 	.short	(.L_7 - .L_6)
	.align		4
.L_6:
        /*0028*/ 	.word	index@(candidate5)
        /*002c*/ 	.word	0x00000000
.L_7:


//--------------------- .nv.info.candidate5       --------------------------
	.section	.nv.info.candidate5,"",@"SHT_CUDA_INFO"
	.align	4


	//----- nvinfo : EIATTR_CUDA_API_VERSION
	.align		4
        /*0000*/ 	.byte	0x04, 0x37
        /*0002*/ 	.short	(.L_9 - .L_8)
.L_8:
        /*0004*/ 	.word	0x00000075


	//----- nvinfo : EIATTR_SW2861232_WAR
	.align		4
.L_9:
        /*0008*/ 	.byte	0x01, 0x35
	.zero		2


	//----- nvinfo : EIATTR_PARAM_CBANK
	.align		4
        /*000c*/ 	.byte	0x04, 0x0a
        /*000e*/ 	.short	(.L_11 - .L_10)
	.align		4
.L_10:
        /*0010*/ 	.word	index@(.nv.constant0.candidate5)
        /*0014*/ 	.short	0x0160
        /*0016*/ 	.short	0x0018


	//----- nvinfo : EIATTR_CBANK_PARAM_SIZE
	.align		4
.L_11:
        /*0018*/ 	.byte	0x03, 0x19
        /*001a*/ 	.short	0x0018


	//----- nvinfo : EIATTR_KPARAM_INFO
	.align		4
        /*001c*/ 	.byte	0x04, 0x17
        /*001e*/ 	.short	(.L_13 - .L_12)
.L_12:
        /*0020*/ 	.word	0x00000000
        /*0024*/ 	.short	0x0002
        /*0026*/ 	.short	0x0010
        /*0028*/ 	.byte	0x00, 0xf0, 0x21, 0x00


	//----- nvinfo : EIATTR_KPARAM_INFO
	.align		4
.L_13:
        /*002c*/ 	.byte	0x04, 0x17
        /*002e*/ 	.short	(.L_15 - .L_14)
.L_14:
        /*0030*/ 	.word	0x00000000
        /*0034*/ 	.short	0x0001
        /*0036*/ 	.short	0x0008
        /*0038*/ 	.byte	0x00, 0xf0, 0x21, 0x00


	//----- nvinfo : EIATTR_KPARAM_INFO
	.align		4
.L_15:
        /*003c*/ 	.byte	0x04, 0x17
        /*003e*/ 	.short	(.L_17 - .L_16)
.L_16:
        /*0040*/ 	.word	0x00000000
        /*0044*/ 	.short	0x0000
        /*0046*/ 	.short	0x0000
        /*0048*/ 	.byte	0x00, 0xf0, 0x21, 0x00


	//----- nvinfo : EIATTR_MAXREG_COUNT
	.align		4
.L_17:
        /*004c*/ 	.byte	0x03, 0x1b
        /*004e*/ 	.short	0x00ff


	//----- nvinfo : EIATTR_EXIT_INSTR_OFFSETS
	.align		4
        /*0050*/ 	.byte	0x04, 0x1c
        /*0052*/ 	.short	(.L_19 - .L_18)


	//   ....[0]....
.L_18:
        /*0054*/ 	.word	0x000037b0


	//----- nvinfo : EIATTR_MAX_THREADS
	.align		4
.L_19:
        /*0058*/ 	.byte	0x04, 0x05
        /*005a*/ 	.short	(.L_21 - .L_20)
.L_20:
        /*005c*/ 	.word	0x000000e0
        /*0060*/ 	.word	0x00000001
        /*0064*/ 	.word	0x00000001
.L_21:


//--------------------- .nv.rel.action            --------------------------
	.section	.nv.rel.action,"",@"SHT_CUDA_RELOCINFO"
	.align	8
	.sectionentsize	8
        /*0000*/ 	.byte	0x4b, 0x00, 0x00, 0x00, 0x00, 0x00, 0x00, 0x00, 0x00, 0x02, 0x02, 0x08, 0x10, 0x0a, 0x2f, 0x22
        /* <DEDUP_REMOVED lines=13> */


//--------------------- .nv.constant0.candidate5  --------------------------
	.section	.nv.constant0.candidate5,"a",@progbits
	.align	4
.nv.constant0.candidate5:
	.zero		376


//--------------------- .text.candidate5          --------------------------
	.section	.text.candidate5,"ax",@progbits
	.sectionflags	@"SHF_BARRIERS=1"
	.sectioninfo	@"SHI_REGISTERS=66"
	.align	128
        .global         candidate5
        .type           candidate5,@function
        .size           candidate5,(.L_x_3 - candidate5)
        .other          candidate5,@"STO_CUDA_ENTRY STV_DEFAULT"
candidate5:
.text.candidate5:
[----:B------:R-:W-:-:S02]  /*0000*/  MOV R1, c[0x0][0x28] ;  /* 0x00000a0000017a02 */ /* 0x000fc40000000f00 */
[----:B------:R-:W0:Y:S01]  /*0010*/  S2R R0, SR_TID.X ;  /* 0x0000000000007919 */ /* 0x000e220000002100 */
[----:B------:R-:W1:Y:S01]  /*0020*/  S2UR UR5, SR_CTAID.X ;  /* 0x00000000000579c3 */ /* 0x000e620000002500 */
[----:B------:R-:W-:Y:S01]  /*0030*/  HFMA2.MMA R2, -RZ, RZ, 0, 0 ;  /* 0x00000000ff027435 */ /* 0x000fe200000001ff */
[----:B------:R-:W-:Y:S01]  /*0040*/  UMOV UR4, URZ ;  /* 0x0000003f00047c82 */ /* 0x000fe20008000000 */
[----:B------:R-:W-:Y:S01]  /*0050*/  HFMA2.MMA R43, -RZ, RZ, 0, 0 ;  /* 0x00000000ff2b7435 */ /* 0x000fe200000001ff */
[----:B------:R-:W-:Y:S01]  /*0060*/  CS2R R40, SRZ ;  /* 0x0000000000287805 */ /* 0x000fe2000001ff00 */
[----:B------:R-:W-:Y:S01]  /*0070*/  CS2R R30, SRZ ;  /* 0x00000000001e7805 */ /* 0x000fe2000001ff00 */
[----:B------:R-:W-:Y:S01]  /*0080*/  CS2R R28, SRZ ;  /* 0x00000000001c7805 */ /* 0x000fe2000001ff00 */
[----:B------:R-:W-:Y:S01]  /*0090*/  MOV R35, RZ ;  /* 0x000000ff00237202 */ /* 0x000fe20000000f00 */
[----:B------:R-:W-:Y:S01]  /*00a0*/  ULDC.64 UR8, c[0x0][0x118] ;  /* 0x0000460000087ab9 */ /* 0x000fe20000000a00 */
[----:B0-----:R-:W-:Y:S01]  /*00b0*/  MOV R3, R0 ;  /* 0x0000000000037202 */ /* 0x001fe20000000f00 */
[----:B-1----:R-:W-:Y:S01]  /*00c0*/  UIMAD.WIDE UR6, UR5, -0x6db6db6d, UR4 ;  /* 0x92492493050678a5 */ /* 0x002fe2000f8e0204 */
[----:B------:R-:W-:-:S02]  /*00d0*/  SHF.R.U32.HI R4, RZ, 0x6, R0 ;  /* 0x00000006ff047819 */ /* 0x000fc40000011600 */
[C---:B------:R-:W-:Y:S01]  /*00e0*/  LOP3.LUT R5, R0.reuse, 0x3f, RZ, 0xc0, !PT ;  /* 0x0000003f00057812 */ /* 0x040fe200078ec0ff */
[----:B------:R-:W-:Y:S01]  /*00f0*/  IMAD.HI R2, R0, -0x6db6db6d, R2 ;  /* 0x9249249300027827 */ /* 0x000fe200078e0202 */
[----:B------:R-:W-:Y:S01]  /*0100*/  USHF.R.U32.HI UR4, URZ, 0x1f, UR7 ;  /* 0x0000001f3f047899 */ /* 0x000fe20008011607 */
[----:B------:R-:W-:Y:S02]  /*0110*/  SHF.L.U32 R4, R4, 0x9, RZ ;  /* 0x0000000904047819 */ /* 0x000fe400000006ff */
[----:B------:R-:W-:Y:S01]  /*0120*/  ISETP.GT.AND P0, PT, R0, 0x3f, PT ;  /* 0x0000003f0000780c */ /* 0x000fe20003f04270 */
[----:B------:R-:W-:Y:S01]  /*0130*/  ULEA.HI.SX32 UR7, UR7, UR4, 0x1c ;  /* 0x0000000407077291 */ /* 0x000fe2000f8fe23f */
[----:B------:R-:W-:Y:S02]  /*0140*/  SHF.R.U32.HI R3, RZ, 0x1f, R2 ;  /* 0x0000001fff037819 */ /* 0x000fe40000011602 */
[----:B------:R-:W-:Y:S01]  /*0150*/  LOP3.LUT R5, R4, 0xfffffe00, R5, 0xe2, !PT ;  /* 0xfffffe0004057812 */ /* 0x000fe200078ee205 */
[----:B------:R-:W-:Y:S01]  /*0160*/  UIMAD UR4, UR7, -0x1c, UR5 ;  /* 0xffffffe4070478a4 */ /* 0x000fe2000f8e0205 */
[----:B------:R-:W-:Y:S01]  /*0170*/  LEA.HI.SX32 R53, R2, R3, 0x1c ;  /* 0x0000000302357211 */ /* 0x000fe200078fe2ff */
[----:B------:R-:W-:Y:S01]  /*0180*/  USHF.L.U32 UR5, UR7, 0xf, URZ ;  /* 0x0000000f07057899 */ /* 0x000fe2000800063f */
[----:B------:R-:W-:-:S02]  /*0190*/  IADD3 R2, R0, 0x20, RZ ;  /* 0x0000002000027810 */ /* 0x000fc40007ffe0ff */
[----:B------:R-:W-:Y:S01]  /*01a0*/  MOV R52, UR7 ;  /* 0x0000000700347c02 */ /* 0x000fe20008000f00 */
[C---:B------:R-:W-:Y:S01]  /*01b0*/  IMAD R56, R53.reuse, -0x1c, R0 ;  /* 0xffffffe435387824 */ /* 0x040fe200078e0200 */
[----:B------:R-:W-:Y:S02]  /*01c0*/  LOP3.LUT R3, R2, 0x3f, RZ, 0xc0, !PT ;  /* 0x0000003f02037812 */ /* 0x000fe400078ec0ff */
[----:B------:R-:W-:Y:S01]  /*01d0*/  SHF.L.U32 R2, R0, 0x3, RZ ;  /* 0x0000000300027819 */ /* 0x000fe200000006ff */
[----:B------:R-:W-:Y:S01]  /*01e0*/  IMAD R55, R53, 0x310, R56 ;  /* 0x0000031035377824 */ /* 0x000fe200078e0238 */
[----:B------:R-:W-:Y:S01]  /*01f0*/  MOV R4, UR4 ;  /* 0x0000000400047c02 */ /* 0x000fe20008000f00 */
[----:B------:R-:W-:Y:S01]  /*0200*/  UMOV UR4, URZ ;  /* 0x0000003f00047c82 */ /* 0x000fe20008000000 */
[----:B------:R-:W-:Y:S02]  /*0210*/  LEA R52, R52, R5, 0xf ;  /* 0x0000000534347211 */ /* 0x000fe400078e78ff */
[----:B------:R-:W-:Y:S01]  /*0220*/  MOV R6, UR5 ;  /* 0x0000000500067c02 */ /* 0x000fe20008000f00 */
[----:B------:R-:W-:Y:S01]  /*0230*/  IMAD R55, R4, 0x1c, R55 ;  /* 0x0000001c04377824 */ /* 0x000fe200078e0237 */
[----:B------:R-:W-:-:S02]  /*0240*/  IADD3 R5, R2, 0x1500, RZ ;  /* 0x0000150002057810 */ /* 0x000fc40007ffe0ff */
[----:B------:R-:W-:Y:S02]  /*0250*/  LOP3.LUT R4, R6, 0xffff8000, R3, 0xe2, !PT ;  /* 0xffff800006047812 */ /* 0x000fe400078ee203 */
[----:B------:R-:W-:Y:S02]  /*0260*/  LOP3.LUT R5, R5, 0xfffffe00, RZ, 0xc0, !PT ;  /* 0xfffffe0005057812 */ /* 0x000fe400078ec0ff */
[C---:B------:R-:W-:Y:S02]  /*0270*/  IADD3 R3, R2.reuse, 0x700, RZ ;  /* 0x0000070002037810 */ /* 0x040fe40007ffe0ff */
[C---:B------:R-:W-:Y:S02]  /*0280*/  IADD3 R6, R2.reuse, 0x2300, RZ ;  /* 0x0000230002067810 */ /* 0x040fe40007ffe0ff */
[C---:B------:R-:W-:Y:S02]  /*0290*/  IADD3 R7, R2.reuse, 0x3100, RZ ;  /* 0x0000310002077810 */ /* 0x040fe40007ffe0ff */
[----:B------:R-:W-:-:S02]  /*02a0*/  IADD3 R8, R2, 0x3f00, RZ ;  /* 0x00003f0002087810 */ /* 0x000fc40007ffe0ff */
[C---:B------:R-:W-:Y:S02]  /*02b0*/  IADD3 R9, R2.reuse, 0x4d00, RZ ;  /* 0x00004d0002097810 */ /* 0x040fe40007ffe0ff */
[C---:B------:R-:W-:Y:S02]  /*02c0*/  IADD3 R10, R2.reuse, 0x5b00, RZ ;  /* 0x00005b00020a7810 */ /* 0x040fe40007ffe0ff */
[----:B------:R-:W-:Y:S02]  /*02d0*/  IADD3 R11, R2, 0x6900, RZ ;  /* 0x00006900020b7810 */ /* 0x000fe40007ffe0ff */
[----:B------:R-:W-:Y:S02]  /*02e0*/  IADD3 R50, R4, R5, RZ ;  /* 0x0000000504327210 */ /* 0x000fe40007ffe0ff */
[----:B------:R-:W-:Y:S02]  /*02f0*/  IADD3 R2, R2, 0x7700, RZ ;  /* 0x0000770002027810 */ /* 0x000fe40007ffe0ff */
[----:B------:R-:W-:-:S02]  /*0300*/  MOV R5, UR7 ;  /* 0x0000000700057c02 */ /* 0x000fc40008000f00 */
[----:B------:R-:W-:Y:S02]  /*0310*/  LOP3.LUT R3, R3, 0xfffffe00, RZ, 0xc0, !PT ;  /* 0xfffffe0003037812 */ /* 0x000fe400078ec0ff */
[----:B------:R-:W-:Y:S02]  /*0320*/  LOP3.LUT R49, R6, 0xfffffe00, RZ, 0xc0, !PT ;  /* 0xfffffe0006317812 */ /* 0x000fe400078ec0ff */
[----:B------:R-:W-:Y:S02]  /*0330*/  LOP3.LUT R7, R7, 0xfffffe00, RZ, 0xc0, !PT ;  /* 0xfffffe0007077812 */ /* 0x000fe400078ec0ff */
[----:B------:R-:W-:Y:S02]  /*0340*/  LOP3.LUT R47, R8, 0xfffffe00, RZ, 0xc0, !PT ;  /* 0xfffffe00082f7812 */ /* 0x000fe400078ec0ff */
[----:B------:R-:W-:Y:S02]  /*0350*/  LOP3.LUT R9, R9, 0xfffffe00, RZ, 0xc0, !PT ;  /* 0xfffffe0009097812 */ /* 0x000fe400078ec0ff */
[----:B------:R-:W-:-:S02]  /*0360*/  LOP3.LUT R45, R10, 0xfffffe00, RZ, 0xc0, !PT ;  /* 0xfffffe000a2d7812 */ /* 0x000fc400078ec0ff */
[----:B------:R-:W-:Y:S02]  /*0370*/  LOP3.LUT R11, R11, 0xfffffe00, RZ, 0xc0, !PT ;  /* 0xfffffe000b0b7812 */ /* 0x000fe400078ec0ff */
[----:B------:R-:W-:Y:S02]  /*0380*/  LOP3.LUT R13, R2, 0xfffffe00, RZ, 0xc0, !PT ;  /* 0xfffffe00020d7812 */ /* 0x000fe400078ec0ff */
[----:B------:R-:W-:Y:S02]  /*0390*/  LEA R54, R5, R0, 0xf ;  /* 0x0000000005367211 */ /* 0x000fe400078e78ff */
[----:B------:R-:W-:Y:S02]  /*03a0*/  IADD3 R51, R3, R4, RZ ;  /* 0x0000000403337210 */ /* 0x000fe40007ffe0ff */
[C---:B------:R-:W-:Y:S02]  /*03b0*/  IADD3 R49, R4.reuse, R49, RZ ;  /* 0x0000003104317210 */ /* 0x040fe40007ffe0ff */
[----:B------:R-:W-:-:S02]  /*03c0*/  IADD3 R48, R4, R7, RZ ;  /* 0x0000000704307210 */ /* 0x000fc40007ffe0ff */
[C---:B------:R-:W-:Y:S02]  /*03d0*/  IADD3 R47, R4.reuse, R47, RZ ;  /* 0x0000002f042f7210 */ /* 0x040fe40007ffe0ff */
[C---:B------:R-:W-:Y:S02]  /*03e0*/  IADD3 R46, R4.reuse, R9, RZ ;  /* 0x00000009042e7210 */ /* 0x040fe40007ffe0ff */
[C---:B------:R-:W-:Y:S02]  /*03f0*/  IADD3 R45, R4.reuse, R45, RZ ;  /* 0x0000002d042d7210 */ /* 0x040fe40007ffe0ff */
[C---:B------:R-:W-:Y:S02]  /*0400*/  IADD3 R44, R4.reuse, R11, RZ ;  /* 0x0000000b042c7210 */ /* 0x040fe40007ffe0ff */
[----:B------:R-:W-:Y:S02]  /*0410*/  IADD3 R3, R4, R13, RZ ;  /* 0x0000000d04037210 */ /* 0x000fe40007ffe0ff */
[----:B------:R-:W-:-:S02]  /*0420*/  LEA R53, R53, 0x1c00, 0xb ;  /* 0x00001c0035357811 */ /* 0x000fc400078e58ff */
[----:B------:R-:W-:-:S02]  /*0430*/  IADD3 R54, R54, 0x7e00, RZ ;  /* 0x00007e0036367810 */ /* 0x000fc40007ffe0ff */
.L_x_1:
[----:B------:R-:W-:Y:S01]  /*0440*/  MOV R13, UR4 ;  /* 0x00000004000d7c02 */ /* 0x000fe20008000f00 */
[----:B------:R-:W-:Y:S06]  /*0450*/  BAR.SYNC 0x0 ;  /* 0x0000000000007b1d */ /* 0x000fec0000000000 */
[----:B------:R-:W-:Y:S02]  /*0460*/  MOV R2, 0x4 ;  /* 0x0000000400027802 */ /* 0x000fe40000000f00 */
[----:B------:R-:W-:-:S05]  /*0470*/  LEA R13, R13, R52, 0x6 ;  /* 0x000000340d0d7211 */ /* 0x000fca00078e30ff */
[----:B------:R-:W-:-:S05]  /*0480*/  IMAD.WIDE R12, R13, R2, c[0x0][0x168] ;  /* 0x00005a000d0c7625 */ /* 0x000fca00078e0202 */
[----:B------:R0:W2:Y:S04]  /*0490*/  LDG.E.CONSTANT R11, [R12.64] ;  /* 0x000000080c0b7981 */ /* 0x0000a8000c1e9900 */
[----:B------:R0:W3:Y:S01]  /*04a0*/  LDG.E.CONSTANT R27, [R12.64+0x3800] ;  /* 0x003800080c1b7981 */ /* 0x0000e2000c1e9900 */
[----:B------:R-:W-:Y:S02]  /*04b0*/  MOV R6, UR4 ;  /* 0x0000000400067c02 */ /* 0x000fe40008000f00 */
[----:B------:R-:W-:Y:S01]  /*04c0*/  MOV R4, UR4 ;  /* 0x0000000400047c02 */ /* 0x000fe20008000f00 */
[----:B------:R0:W4:Y:S01]  /*04d0*/  LDG.E.CONSTANT R8, [R12.64+0x7000] ;  /* 0x007000080c087981 */ /* 0x000122000c1e9900 */
[----:B------:R-:W-:Y:S02]  /*04e0*/  MOV R5, UR4 ;  /* 0x0000000400057c02 */ /* 0x000fe40008000f00 */
[----:B------:R-:W-:Y:S01]  /*04f0*/  LEA R7, R6, R51, 0x6 ;  /* 0x0000003306077211 */ /* 0x000fe200078e30ff */
[----:B------:R0:W5:Y:S01]  /*0500*/  LDG.E.CONSTANT R9, [R12.64+0xa800] ;  /* 0x00a800080c097981 */ /* 0x000162000c1e9900 */
[----:B------:R-:W-:Y:S01]  /*0510*/  IMAD R33, R4, 0xc400, R55 ;  /* 0x0000c40004217824 */ /* 0x000fe200078e0237 */
[----:B------:R-:W-:-:S02]  /*0520*/  LEA R5, R5, R50, 0x6 ;  /* 0x0000003205057211 */ /* 0x000fc400078e30ff */
[----:B------:R0:W4:Y:S04]  /*0530*/  LDG.E.CONSTANT R10, [R12.64+0xe000] ;  /* 0x00e000080c0a7981 */ /* 0x000128000c1e9900 */
[----:B------:R0:W4:Y:S04]  /*0540*/  LDG.E.CONSTANT R26, [R12.64+0x11800] ;  /* 0x011800080c1a7981 */ /* 0x000128000c1e9900 */
[----:B------:R0:W4:Y:S04]  /*0550*/  LDG.E.CONSTANT R25, [R12.64+0x15000] ;  /* 0x015000080c197981 */ /* 0x000128000c1e9900 */
[----:B------:R0:W4:Y:S04]  /*0560*/  LDG.E.CONSTANT R24, [R12.64+0x18800] ;  /* 0x018800080c187981 */ /* 0x000128000c1e9900 */
[----:B------:R0:W4:Y:S01]  /*0570*/  LDG.E.CONSTANT R23, [R12.64+0x1c000] ;  /* 0x01c000080c177981 */ /* 0x000122000c1e9900 */
[----:B------:R-:W-:Y:S01]  /*0580*/  IMAD.WIDE R6, R7, R2, c[0x0][0x168] ;  /* 0x00005a0007067625 */ /* 0x000fe200078e0202 */
[----:B------:R-:W-:-:S03]  /*0590*/  MOV R39, UR4 ;  /* 0x0000000400277c02 */ /* 0x000fc60008000f00 */
[-C--:B------:R-:W-:Y:S01]  /*05a0*/  IMAD.WIDE R32, R33, R2.reuse, c[0x0][0x160] ;  /* 0x0000580021207625 */ /* 0x080fe200078e0202 */
[----:B------:R1:W4:Y:S01]  /*05b0*/  LDG.E.CONSTANT R14, [R6.64] ;  /* 0x00000008060e7981 */ /* 0x000322000c1e9900 */
[----:B0-----:R-:W-:Y:S02]  /*05c0*/  MOV R12, UR4 ;  /* 0x00000004000c7c02 */ /* 0x001fe40008000f00 */
[----:B------:R-:W-:Y:S01]  /*05d0*/  IMAD.WIDE R4, R5, R2, c[0x0][0x168] ;  /* 0x00005a0005047625 */ /* 0x000fe200078e0202 */
[----:B------:R-:W-:Y:S01]  /*05e0*/  LEA R39, R39, R48, 0x6 ;  /* 0x0000003027277211 */ /* 0x000fe200078e30ff */
[----:B------:R0:W4:Y:S01]  /*05f0*/  LDG.E.CONSTANT R22, [R32.64] ;  /* 0x0000000820167981 */ /* 0x000122000c1e9900 */
[----:B------:R-:W-:-:S03]  /*0600*/  LEA R37, R12, R49, 0x6 ;  /* 0x000000310c257211 */ /* 0x000fc600078e30ff */
[----:B------:R0:W4:Y:S02]  /*0610*/  LDG.E.CONSTANT R21, [R32.64+0x6200] ;  /* 0x0062000820157981 */ /* 0x000124000c1e9900 */
[----:B-1----:R-:W-:Y:S01]  /*0620*/  IMAD.WIDE R6, R37, R2, c[0x0][0x168] ;  /* 0x00005a0025067625 */ /* 0x002fe200078e0202 */
[----:B------:R-:W-:Y:S01]  /*0630*/  MOV R37, UR4 ;  /* 0x0000000400257c02 */ /* 0x000fe20008000f00 */
[----:B------:R0:W4:Y:S04]  /*0640*/  LDG.E.CONSTANT R20, [R32.64+0xc400] ;  /* 0x00c4000820147981 */ /* 0x000128000c1e9900 */
[----:B------:R0:W4:Y:S04]  /*0650*/  LDG.E.CONSTANT R19, [R32.64+0x12600] ;  /* 0x0126000820137981 */ /* 0x000128000c1e9900 */
[----:B------:R0:W4:Y:S04]  /*0660*/  LDG.E.CONSTANT R18, [R32.64+0x18800] ;  /* 0x0188000820127981 */ /* 0x000128000c1e9900 */
[----:B------:R0:W4:Y:S04]  /*0670*/  LDG.E.CONSTANT R17, [R32.64+0x1ea00] ;  /* 0x01ea000820117981 */ /* 0x000128000c1e9900 */
[----:B------:R0:W4:Y:S04]  /*0680*/  LDG.E.CONSTANT R16, [R32.64+0x24c00] ;  /* 0x024c000820107981 */ /* 0x000128000c1e9900 */
[----:B------:R0:W4:Y:S04]  /*0690*/  LDG.E.CONSTANT R15, [R32.64+0x2ae00] ;  /* 0x02ae0008200f7981 */ /* 0x000128000c1e9900 */
[----:B------:R1:W4:Y:S01]  /*06a0*/  LDG.E.CONSTANT R13, [R4.64] ;  /* 0x00000008040d7981 */ /* 0x000322000c1e9900 */
[----:B------:R-:W-:-:S02]  /*06b0*/  MOV R34, UR4 ;  /* 0x0000000400227c02 */ /* 0x000fc40008000f00 */
[----:B------:R-:W-:Y:S01]  /*06c0*/  MOV R57, UR4 ;  /* 0x0000000400397c02 */ /* 0x000fe20008000f00 */
[----:B------:R1:W5:Y:S01]  /*06d0*/  LDG.E.CONSTANT R12, [R6.64] ;  /* 0x00000008060c7981 */ /* 0x000362000c1e9900 */
[----:B0-----:R-:W-:Y:S01]  /*06e0*/  MOV R32, UR4 ;  /* 0x0000000400207c02 */ /* 0x001fe20008000f00 */
[----:B-1----:R-:W-:Y:S01]  /*06f0*/  IMAD.WIDE R4, R39, R2, c[0x0][0x168] ;  /* 0x00005a0027047625 */ /* 0x002fe200078e0202 */
[----:B------:R-:W-:Y:S02]  /*0700*/  LEA R39, R37, R46, 0x6 ;  /* 0x0000002e25277211 */ /* 0x000fe400078e30ff */
[----:B------:R-:W-:Y:S02]  /*0710*/  LEA R33, R32, R47, 0x6 ;  /* 0x0000002f20217211 */ /* 0x000fe400078e30ff */
[----:B------:R-:W-:-:S03]  /*0720*/  LEA R37, R34, R45, 0x6 ;  /* 0x0000002d22257211 */ /* 0x000fc600078e30ff */
[-C--:B------:R-:W-:Y:S01]  /*0730*/  IMAD.WIDE R6, R33, R2.reuse, c[0x0][0x168] ;  /* 0x00005a0021067625 */ /* 0x080fe200078e0202 */
[----:B--2---:R0:W-:Y:S04]  /*0740*/  STS [R0.X4+0x1c00], R11 ;  /* 0x001c000b00007388 */ /* 0x0041e80000004800 */
[----:B0-----:R0:W2:Y:S04]  /*0750*/  LDG.E.CONSTANT R11, [R4.64] ;  /* 0x00000008040b7981 */ /* 0x0010a8000c1e9900 */
[----:B---3--:R1:W-:Y:S01]  /*0760*/  STS [R0.X4+0x2300], R27 ;  /* 0x0023001b00007388 */ /* 0x0083e20000004800 */
[----:B0-----:R-:W-:Y:S01]  /*0770*/  IMAD.WIDE R4, R39, R2, c[0x0][0x168] ;  /* 0x00005a0027047625 */ /* 0x001fe200078e0202 */
[----:B------:R-:W-:-:S02]  /*0780*/  LEA R39, R57, R44, 0x6 ;  /* 0x0000002c39277211 */ /* 0x000fc400078e30ff */
[----:B-1----:R0:W3:Y:S04]  /*0790*/  LDG.E.CONSTANT R27, [R6.64] ;  /* 0x00000008061b7981 */ /* 0x0020e8000c1e9900 */
[----:B------:R1:W3:Y:S01]  /*07a0*/  LDG.E.CONSTANT R33, [R4.64] ;  /* 0x0000000804217981 */ /* 0x0002e2000c1e9900 */
[----:B0-----:R-:W-:Y:S01]  /*07b0*/  IMAD.WIDE R6, R39, R2, c[0x0][0x168] ;  /* 0x00005a0027067625 */ /* 0x001fe200078e0202 */
[----:B------:R-:W-:-:S03]  /*07c0*/  MOV R39, UR4 ;  /* 0x0000000400277c02 */ /* 0x000fc60008000f00 */
[----:B-1----:R-:W-:Y:S01]  /*07d0*/  IMAD.WIDE R4, R37, R2, c[0x0][0x168] ;  /* 0x00005a0025047625 */ /* 0x002fe200078e0202 */
[----:B------:R-:W-:Y:S01]  /*07e0*/  LEA R37, R32, R3, 0x6 ;  /* 0x0000000320257211 */ /* 0x000fe200078e30ff */
[----:B------:R-:W3:Y:S01]  /*07f0*/  LDG.E.CONSTANT R59, [R6.64] ;  /* 0x00000008063b7981 */ /* 0x000ee2000c1e9900 */
[----:B------:R-:W-:-:S03]  /*0800*/  @!P0 LEA R39, R39, R54, 0x6 ;  /* 0x0000003627278211 */ /* 0x000fc600078e30ff */
[----:B------:R0:W3:Y:S02]  /*0810*/  LDG.E.CONSTANT R57, [R4.64] ;  /* 0x0000000804397981 */ /* 0x0000e4000c1e9900 */
[----:B0-----:R-:W-:-:S05]  /*0820*/  IMAD.WIDE R4, R37, R2, c[0x0][0x168] ;  /* 0x00005a0025047625 */ /* 0x001fca00078e0202 */
[----:B------:R0:W3:Y:S02]  /*0830*/  LDG.E.CONSTANT R61, [R4.64] ;  /* 0x00000008043d7981 */ /* 0x0000e4000c1e9900 */
[----:B0-----:R-:W-:-:S05]  /*0840*/  @!P0 IMAD.WIDE R4, R39, R2, c[0x0][0x168] ;  /* 0x00005a0027048625 */ /* 0x001fca00078e0202 */
[----:B------:R-:W3:Y:S04]  /*0850*/  @!P0 LDG.E.CONSTANT R63, [R4.64] ;  /* 0x00000008043f8981 */ /* 0x000ee8000c1e9900 */
[----:B----4-:R-:W-:Y:S04]  /*0860*/  STS [R0.X4+0x2a00], R8 ;  /* 0x002a000800007388 */ /* 0x010fe80000004800 */
[----:B-----5:R-:W-:Y:S04]  /*0870*/  STS [R0.X4+0x3100], R9 ;  /* 0x0031000900007388 */ /* 0x020fe80000004800 */
[----:B------:R-:W-:Y:S04]  /*0880*/  STS [R0.X4+0x3800], R10 ;  /* 0x0038000a00007388 */ /* 0x000fe80000004800 */
[----:B------:R-:W-:Y:S04]  /*0890*/  STS [R0.X4+0x3f00], R26 ;  /* 0x003f001a00007388 */ /* 0x000fe80000004800 */
[----:B------:R-:W-:Y:S04]  /*08a0*/  STS [R0.X4+0x4600], R25 ;  /* 0x0046001900007388 */ /* 0x000fe80000004800 */
[----:B------:R-:W-:Y:S04]  /*08b0*/  STS [R0.X4+0x4d00], R24 ;  /* 0x004d001800007388 */ /* 0x000fe80000004800 */
[----:B------:R-:W-:Y:S04]  /*08c0*/  STS [R0.X4+0x5400], R23 ;  /* 0x0054001700007388 */ /* 0x000fe80000004800 */
[----:B------:R-:W-:Y:S04]  /*08d0*/  STS [R0.X4], R22 ;  /* 0x0000001600007388 */ /* 0x000fe80000004800 */
[----:B------:R-:W-:Y:S04]  /*08e0*/  STS [R0.X4+0x380], R21 ;  /* 0x0003801500007388 */ /* 0x000fe80000004800 */
        /* <DEDUP_REMOVED lines=9> */
[----:B--2---:R-:W-:Y:S04]  /*0980*/  STS [R0.X4+0x3480], R11 ;  /* 0x0034800b00007388 */ /* 0x004fe80000004800 */
[----:B---3--:R-:W-:Y:S04]  /*0990*/  STS [R0.X4+0x3b80], R27 ;  /* 0x003b801b00007388 */ /* 0x008fe80000004800 */
[----:B------:R-:W-:Y:S04]  /*09a0*/  STS [R0.X4+0x4280], R33 ;  /* 0x0042802100007388 */ /* 0x000fe80000004800 */
[----:B------:R-:W-:Y:S04]  /*09b0*/  STS [R0.X4+0x5080], R59 ;  /* 0x0050803b00007388 */ /* 0x000fe80000004800 */
[----:B------:R-:W-:Y:S04]  /*09c0*/  STS [R0.X4+0x4980], R57 ;  /* 0x0049803900007388 */ /* 0x000fe80000004800 */
[----:B------:R-:W-:Y:S04]  /*09d0*/  STS [R0.X4+0x5780], R61 ;  /* 0x0057803d00007388 */ /* 0x000fe80000004800 */
[----:B------:R-:W-:Y:S04]  /*09e0*/  @!P0 STS [R0.X4+0x5b00], R63 ;  /* 0x005b003f00008388 */ /* 0x000fe80000004800 */
[----:B------:R-:W-:Y:S06]  /*09f0*/  BAR.SYNC 0x0 ;  /* 0x0000000000007b1d */ /* 0x000fec0000000000 */
[----:B------:R-:W-:Y:S04]  /*0a00*/  LDS R42, [R56.X4] ;  /* 0x00000000382a7984 */ /* 0x000fe80000004800 */
[----:B------:R-:W0:Y:S04]  /*0a10*/  LDS.128 R4, [R53+0x200] ;  /* 0x0002000035047984 */ /* 0x000e280000000c00 */
[----:B------:R-:W1:Y:S04]  /*0a20*/  LDS R39, [R56.X4+0x70] ;  /* 0x0000700038277984 */ /* 0x000e680000004800 */
[----:B------:R-:W2:Y:S04]  /*0a30*/  LDS.128 R20, [R53] ;  /* 0x0000000035147984 */ /* 0x000ea80000000c00 */
[----:B------:R-:W3:Y:S04]  /*0a40*/  LDS.128 R8, [R53+0x100] ;  /* 0x0001000035087984 */ /* 0x000ee80000000c00 */
[----:B------:R-:W4:Y:S04]  /*0a50*/  LDS.128 R16, [R53+0x400] ;  /* 0x0004000035107984 */ /* 0x000f280000000c00 */
[----:B------:R-:W5:Y:S04]  /*0a60*/  LDS.128 R12, [R53+0x300] ;  /* 0x00030000350c7984 */ /* 0x000f680000000c00 */
[----:B------:R-:W5:Y:S04]  /*0a70*/  LDS R37, [R56.X4+0xe0] ;  /* 0x0000e00038257984 */ /* 0x000f680000004800 */
[----:B------:R-:W5:Y:S04]  /*0a80*/  LDS R36, [R56.X4+0x150] ;  /* 0x0001500038247984 */ /* 0x000f680000004800 */
[----:B------:R-:W5:Y:S04]  /*0a90*/  LDS.128 R24, [R53+0x500] ;  /* 0x0005000035187984 */ /* 0x000f680000000c00 */
[----:B------:R-:W-:Y:S01]  /*0aa0*/  LDS R57, [R56.X4+0x1c0] ;  /* 0x0001c00038397984 */ /* 0x000fe20000004800 */
[----:B0-----:R-:W-:-:S04]  /*0ab0*/  FFMA R4, R42, R4, R29 ;  /* 0x000000042a047223 */ /* 0x001fc8000000001d */
[C---:B-1----:R-:W-:Y:S02]  /*0ac0*/  FFMA R4, R39.reuse, R5, R4 ;  /* 0x0000000527047223 */ /* 0x042fe40000000004 */
[----:B--2---:R-:W-:Y:S02]  /*0ad0*/  FFMA R20, R20, R42, R35 ;  /* 0x0000002a14147223 */ /* 0x004fe40000000023 */
[----:B------:R-:W0:Y:S01]  /*0ae0*/  LDS.128 R32, [R53+0x700] ;  /* 0x0007000035207984 */ /* 0x000e220000000c00 */
[C---:B---3--:R-:W-:Y:S02]  /*0af0*/  FFMA R8, R42.reuse, R8, R31 ;  /* 0x000000082a087223 */ /* 0x048fe4000000001f */
[C---:B----4-:R-:W-:Y:S02]  /*0b00*/  FFMA R16, R42.reuse, R16, R30 ;  /* 0x000000102a107223 */ /* 0x050fe4000000001e */
[----:B-----5:R-:W-:Y:S02]  /*0b10*/  FFMA R12, R42, R12, R28 ;  /* 0x0000000c2a0c7223 */ /* 0x020fe4000000001c */
[----:B------:R-:W1:Y:S01]  /*0b20*/  LDS.128 R28, [R53+0x600] ;  /* 0x00060000351c7984 */ /* 0x000e620000000c00 */
[----:B------:R-:W-:-:S02]  /*0b30*/  FFMA R8, R39, R9, R8 ;  /* 0x0000000927087223 */ /* 0x000fc40000000008 */
[----:B------:R-:W-:Y:S02]  /*0b40*/  FFMA R6, R37, R6, R4 ;  /* 0x0000000625067223 */ /* 0x000fe40000000004 */
[----:B------:R-:W-:Y:S02]  /*0b50*/  FFMA R16, R39, R17, R16 ;  /* 0x0000001127107223 */ /* 0x000fe40000000010 */
[C---:B------:R-:W-:Y:S02]  /*0b60*/  FFMA R8, R37.reuse, R10, R8 ;  /* 0x0000000a25087223 */ /* 0x040fe40000000008 */
[----:B------:R-:W-:Y:S02]  /*0b70*/  FFMA R16, R37, R18, R16 ;  /* 0x0000001225107223 */ /* 0x000fe40000000010 */
[----:B------:R-:W-:Y:S02]  /*0b80*/  FFMA R58, R36, R7, R6 ;  /* 0x00000007243a7223 */ /* 0x000fe40000000006 */
[----:B------:R-:W-:Y:S01]  /*0b90*/  FFMA R12, R39, R13, R12 ;  /* 0x0000000d270c7223 */ /* 0x000fe2000000000c */
[----:B------:R-:W2:Y:S01]  /*0ba0*/  LDS.128 R4, [R53+0x110] ;  /* 0x0001100035047984 */ /* 0x000ea20000000c00 */
[----:B------:R-:W-:-:S02]  /*0bb0*/  FFMA R24, R42, R24, R40 ;  /* 0x000000182a187223 */ /* 0x000fc40000000028 */
[C---:B------:R-:W-:Y:S02]  /*0bc0*/  FFMA R38, R36.reuse, R11, R8 ;  /* 0x0000000b24267223 */ /* 0x040fe40000000008 */
[----:B------:R-:W-:Y:S01]  /*0bd0*/  FFMA R12, R37, R14, R12 ;  /* 0x0000000e250c7223 */ /* 0x000fe2000000000c */
[----:B------:R-:W3:Y:S01]  /*0be0*/  LDS.128 R8, [R53+0x10] ;  /* 0x0000100035087984 */ /* 0x000ee20000000c00 */
[C---:B------:R-:W-:Y:S02]  /*0bf0*/  FFMA R59, R36.reuse, R19, R16 ;  /* 0x00000013243b7223 */ /* 0x040fe40000000010 */
[----:B------:R-:W-:Y:S01]  /*0c00*/  FFMA R24, R39, R25, R24 ;  /* 0x0000001927187223 */ /* 0x000fe20000000018 */
[----:B------:R-:W4:Y:S04]  /*0c10*/  LDS.128 R16, [R53+0x310] ;  /* 0x0003100035107984 */ /* 0x000f280000000c00 */
[----:B------:R-:W5:Y:S01]  /*0c20*/  LDS R25, [R56.X4+0x230] ;  /* 0x0002300038197984 */ /* 0x000f620000004800 */
[----:B------:R-:W-:-:S03]  /*0c30*/  FFMA R40, R36, R15, R12 ;  /* 0x0000000f24287223 */ /* 0x000fc6000000000c */
[----:B------:R-:W5:Y:S01]  /*0c40*/  LDS.128 R12, [R53+0x210] ;  /* 0x00021000350c7984 */ /* 0x000f620000000c00 */
[----:B------:R-:W-:Y:S02]  /*0c50*/  FFMA R20, R39, R21, R20 ;  /* 0x0000001527147223 */ /* 0x000fe40000000014 */
[C---:B0-----:R-:W-:Y:S02]  /*0c60*/  FFMA R32, R42.reuse, R32, R43 ;  /* 0x000000202a207223 */ /* 0x041fe4000000002b */
[----:B------:R-:W-:Y:S02]  /*0c70*/  FFMA R20, R37, R22, R20 ;  /* 0x0000001625147223 */ /* 0x000fe40000000014 */
[----:B-1----:R-:W-:Y:S02]  /*0c80*/  FFMA R28, R42, R28, R41 ;  /* 0x0000001c2a1c7223 */ /* 0x002fe40000000029 */
[C---:B------:R-:W-:Y:S02]  /*0c90*/  FFMA R32, R39.reuse, R33, R32 ;  /* 0x0000002127207223 */ /* 0x040fe40000000020 */
[----:B------:R-:W-:-:S02]  /*0ca0*/  FFMA R28, R39, R29, R28 ;  /* 0x0000001d271c7223 */ /* 0x000fc4000000001c */
[C---:B------:R-:W-:Y:S02]  /*0cb0*/  FFMA R23, R36.reuse, R23, R20 ;  /* 0x0000001724177223 */ /* 0x040fe40000000014 */
[C---:B------:R-:W-:Y:S02]  /*0cc0*/  FFMA R34, R37.reuse, R34, R32 ;  /* 0x0000002225227223 */ /* 0x040fe40000000020 */
[C---:B------:R-:W-:Y:S02]  /*0cd0*/  FFMA R26, R37.reuse, R26, R24 ;  /* 0x0000001a251a7223 */ /* 0x040fe40000000018 */
[----:B------:R-:W-:Y:S01]  /*0ce0*/  FFMA R30, R37, R30, R28 ;  /* 0x0000001e251e7223 */ /* 0x000fe2000000001c */
[----:B------:R-:W0:Y:S01]  /*0cf0*/  LDS R24, [R56.X4+0x2a0] ;  /* 0x0002a00038187984 */ /* 0x000e220000004800 */
[----:B--2---:R-:W-:Y:S02]  /*0d00*/  FFMA R38, R57, R4, R38 ;  /* 0x0000000439267223 */ /* 0x004fe40000000026 */
[----:B------:R-:W-:-:S02]  /*0d10*/  FFMA R27, R36, R27, R26 ;  /* 0x0000001b241b7223 */ /* 0x000fc4000000001a */
[----:B------:R-:W-:Y:S02]  /*0d20*/  FFMA R31, R36, R31, R30 ;  /* 0x0000001f241f7223 */ /* 0x000fe4000000001e */
[----:B---3--:R-:W-:Y:S02]  /*0d30*/  FFMA R8, R8, R57, R23 ;  /* 0x0000003908087223 */ /* 0x008fe40000000017 */
[----:B------:R-:W-:Y:S01]  /*0d40*/  FFMA R4, R36, R35, R34 ;  /* 0x0000002324047223 */ /* 0x000fe20000000022 */
[----:B------:R-:W1:Y:S01]  /*0d50*/  LDS.128 R20, [R53+0x410] ;  /* 0x0004100035147984 */ /* 0x000e620000000c00 */
[----:B----4-:R-:W-:-:S03]  /*0d60*/  FFMA R16, R57, R16, R40 ;  /* 0x0000001039107223 */ /* 0x010fc60000000028 */
[----:B------:R-:W2:Y:S01]  /*0d70*/  LDS.128 R32, [R53+0x510] ;  /* 0x0005100035207984 */ /* 0x000ea20000000c00 */
[----:B-----5:R-:W-:-:S03]  /*0d80*/  FFMA R5, R25, R5, R38 ;  /* 0x0000000519057223 */ /* 0x020fc60000000026 */
[----:B------:R-:W3:Y:S04]  /*0d90*/  LDS.128 R36, [R53+0x610] ;  /* 0x0006100035247984 */ /* 0x000ee80000000c00 */
[----:B------:R-:W4:Y:S01]  /*0da0*/  LDS.128 R40, [R53+0x710] ;  /* 0x0007100035287984 */ /* 0x000f220000000c00 */
[----:B------:R-:W-:-:S03]  /*0db0*/  FFMA R12, R57, R12, R58 ;  /* 0x0000000c390c7223 */ /* 0x000fc6000000003a */
[----:B------:R-:W5:Y:S01]  /*0dc0*/  LDS R58, [R56.X4+0x310] ;  /* 0x00031000383a7984 */ /* 0x000f620000004800 */
[C---:B------:R-:W-:Y:S02]  /*0dd0*/  FFMA R9, R25.reuse, R9, R8 ;  /* 0x0000000919097223 */ /* 0x040fe40000000008 */
[C---:B------:R-:W-:Y:S02]  /*0de0*/  FFMA R17, R25.reuse, R17, R16 ;  /* 0x0000001119117223 */ /* 0x040fe40000000010 */
[C---:B0-----:R-:W-:Y:S02]  /*0df0*/  FFMA R6, R24.reuse, R6, R5 ;  /* 0x0000000618067223 */ /* 0x041fe40000000005 */
[----:B------:R-:W-:Y:S02]  /*0e00*/  FFMA R10, R24, R10, R9 ;  /* 0x0000000a180a7223 */ /* 0x000fe40000000009 */
[----:B------:R-:W-:Y:S02]  /*0e10*/  FFMA R5, R25, R13, R12 ;  /* 0x0000000d19057223 */ /* 0x000fe4000000000c */
[----:B------:R-:W-:Y:S01]  /*0e20*/  LDS R12, [R56.X4+0x380] ;  /* 0x00038000380c7984 */ /* 0x000fe20000004800 */
[----:B-1----:R-:W-:-:S02]  /*0e30*/  FFMA R20, R57, R20, R59 ;  /* 0x0000001439147223 */ /* 0x002fc4000000003b */
[C---:B--2---:R-:W-:Y:S01]  /*0e40*/  FFMA R32, R57.reuse, R32, R27 ;  /* 0x0000002039207223 */ /* 0x044fe2000000001b */
[----:B------:R-:W-:Y:S01]  /*0e50*/  LDS R59, [R56.X4+0x12d0] ;  /* 0x0012d000383b7984 */ /* 0x000fe20000004800 */
[C---:B---3--:R-:W-:Y:S02]  /*0e60*/  FFMA R36, R57.reuse, R36, R31 ;  /* 0x0000002439247223 */ /* 0x048fe4000000001f */
[----:B----4-:R-:W-:Y:S01]  /*0e70*/  FFMA R4, R57, R40, R4 ;  /* 0x0000002839047223 */ /* 0x010fe20000000004 */
[----:B------:R-:W0:Y:S01]  /*0e80*/  LDS.128 R28, [R53+0x320] ;  /* 0x00032000351c7984 */ /* 0x000e220000000c00 */
[C---:B------:R-:W-:Y:S02]  /*0e90*/  FFMA R21, R25.reuse, R21, R20 ;  /* 0x0000001519157223 */ /* 0x040fe40000000014 */
[C---:B------:R-:W-:Y:S01]  /*0ea0*/  FFMA R33, R25.reuse, R33, R32 ;  /* 0x0000002119217223 */ /* 0x040fe20000000020 */
[----:B------:R-:W-:Y:S01]  /*0eb0*/  LDS R40, [R56.X4+0x460] ;  /* 0x0004600038287984 */ /* 0x000fe20000004800 */
[----:B------:R-:W-:-:S02]  /*0ec0*/  FFMA R37, R25, R37, R36 ;  /* 0x0000002519257223 */ /* 0x000fc40000000024 */
[C---:B-----5:R-:W-:Y:S01]  /*0ed0*/  FFMA R13, R58.reuse, R11, R10 ;  /* 0x0000000b3a0d7223 */ /* 0x060fe2000000000a */
[----:B------:R-:W-:Y:S01]  /*0ee0*/  LDS R57, [R56.X4+0x690] ;  /* 0x0006900038397984 */ /* 0x000fe20000004800 */
[----:B------:R-:W-:Y:S02]  /*0ef0*/  FFMA R16, R58, R7, R6 ;  /* 0x000000073a107223 */ /* 0x000fe40000000006 */
[----:B------:R-:W-:Y:S01]  /*0f00*/  FFMA R14, R24, R14, R5 ;  /* 0x0000000e180e7223 */ /* 0x000fe20000000005 */
[----:B------:R-:W1:Y:S01]  /*0f10*/  LDS.128 R8, [R53+0x20] ;  /* 0x0000200035087984 */ /* 0x000e620000000c00 */
[----:B------:R-:W-:-:S03]  /*0f20*/  FFMA R25, R25, R41, R4 ;  /* 0x0000002919197223 */ /* 0x000fc60000000004 */
[----:B------:R-:W2:Y:S04]  /*0f30*/  LDS.128 R4, [R53+0x120] ;  /* 0x0001200035047984 */ /* 0x000ea80000000c00 */
[----:B------:R-:W3:Y:S01]  /*0f40*/  LDS R41, [R56.X4+0x3f0] ;  /* 0x0003f00038297984 */ /* 0x000ee20000004800 */
[C---:B------:R-:W-:Y:S02]  /*0f50*/  FFMA R18, R24.reuse, R18, R17 ;  /* 0x0000001218127223 */ /* 0x040fe40000000011 */
[C---:B------:R-:W-:Y:S02]  /*0f60*/  FFMA R22, R24.reuse, R22, R21 ;  /* 0x0000001618167223 */ /* 0x040fe40000000015 */
[C---:B------:R-:W-:Y:S02]  /*0f70*/  FFMA R34, R24.reuse, R34, R33 ;  /* 0x0000002218227223 */ /* 0x040fe40000000021 */
[----:B------:R-:W-:-:S02]  /*0f80*/  FFMA R38, R24, R38, R37 ;  /* 0x0000002618267223 */ /* 0x000fc40000000025 */
[----:B------:R-:W-:Y:S02]  /*0f90*/  FFMA R42, R24, R42, R25 ;  /* 0x0000002a182a7223 */ /* 0x000fe40000000019 */
[C---:B------:R-:W-:Y:S01]  /*0fa0*/  FFMA R19, R58.reuse, R19, R18 ;  /* 0x000000133a137223 */ /* 0x040fe20000000012 */
[----:B------:R-:W4:Y:S01]  /*0fb0*/  LDS.128 R24, [R53+0x220] ;  /* 0x0002200035187984 */ /* 0x000f220000000c00 */
[----:B------:R-:W-:-:S03]  /*0fc0*/  FFMA R43, R58, R43, R42 ;  /* 0x0000002b3a2b7223 */ /* 0x000fc6000000002a */
[----:B------:R-:W5:Y:S01]  /*0fd0*/  LDS R42, [R56.X4+0x4d0] ;  /* 0x0004d000382a7984 */ /* 0x000f620000004800 */
[----:B0-----:R-:W-:Y:S02]  /*0fe0*/  FFMA R28, R12, R28, R19 ;  /* 0x0000001c0c1c7223 */ /* 0x001fe40000000013 */
[----:B-1----:R-:W-:Y:S02]  /*0ff0*/  FFMA R20, R8, R12, R13 ;  /* 0x0000000c08147223 */ /* 0x002fe4000000000d */
[----:B--2---:R-:W-:Y:S02]  /*1000*/  FFMA R16, R12, R4, R16 ;  /* 0x000000040c107223 */ /* 0x004fe40000000010 */
[C---:B------:R-:W-:Y:S02]  /*1010*/  FFMA R13, R58.reuse, R23, R22 ;  /* 0x000000173a0d7223 */ /* 0x040fe40000000016 */
[C---:B------:R-:W-:Y:S02]  /*1020*/  FFMA R8, R58.reuse, R35, R34 ;  /* 0x000000233a087223 */ /* 0x040fe40000000022 */
[----:B---3--:R-:W-:Y:S01]  /*1030*/  FFMA R9, R41, R9, R20 ;  /* 0x0000000929097223 */ /* 0x008fe20000000014 */
[----:B------:R-:W0:Y:S01]  /*1040*/  LDS.128 R32, [R53+0x720] ;  /* 0x0007200035207984 */ /* 0x000e220000000c00 */
[----:B------:R-:W-:-:S02]  /*1050*/  FFMA R4, R58, R39, R38 ;  /* 0x000000273a047223 */ /* 0x000fc40000000026 */
[----:B------:R-:W-:Y:S01]  /*1060*/  FFMA R5, R41, R5, R16 ;  /* 0x0000000529057223 */ /* 0x000fe20000000010 */
[----:B------:R-:W1:Y:S04]  /*1070*/  LDS.128 R36, [R53+0x420] ;  /* 0x0004200035247984 */ /* 0x000e680000000c00 */
[----:B------:R-:W2:Y:S04]  /*1080*/  LDS.128 R16, [R53+0x520] ;  /* 0x0005200035107984 */ /* 0x000ea80000000c00 */
[----:B------:R-:W3:Y:S01]  /*1090*/  LDS.128 R20, [R53+0x620] ;  /* 0x0006200035147984 */ /* 0x000ee20000000c00 */
[----:B------:R-:W-:-:S02]  /*10a0*/  FFMA R14, R58, R15, R14 ;  /* 0x0000000f3a0e7223 */ /* 0x000fc4000000000e */
[----:B------:R-:W-:Y:S02]  /*10b0*/  FFMA R10, R40, R10, R9 ;  /* 0x0000000a280a7223 */ /* 0x000fe40000000009 */
[----:B----4-:R-:W-:Y:S02]  /*10c0*/  FFMA R14, R12, R24, R14 ;  /* 0x000000180c0e7223 */ /* 0x010fe4000000000e */
[----:B------:R-:W-:Y:S02]  /*10d0*/  FFMA R6, R40, R6, R5 ;  /* 0x0000000628067223 */ /* 0x000fe40000000005 */
[----:B------:R-:W-:Y:S02]  /*10e0*/  FFMA R25, R41, R25, R14 ;  /* 0x0000001929197223 */ /* 0x000fe4000000000e */
[----:B-----5:R-:W-:Y:S02]  /*10f0*/  FFMA R24, R42, R11, R10 ;  /* 0x0000000b2a187223 */ /* 0x020fe4000000000a */
[----:B0-----:R-:W-:-:S02]  /*1100*/  FFMA R43, R12, R32, R43 ;  /* 0x000000200c2b7223 */ /* 0x001fc4000000002b */
[----:B------:R-:W-:Y:S01]  /*1110*/  LDS R32, [R56.X4+0x540] ;  /* 0x0005400038207984 */ /* 0x000fe20000004800 */
[C---:B-1----:R-:W-:Y:S02]  /*1120*/  FFMA R36, R12.reuse, R36, R13 ;  /* 0x000000240c247223 */ /* 0x042fe4000000000d */
[C---:B--2---:R-:W-:Y:S02]  /*1130*/  FFMA R5, R12.reuse, R16, R8 ;  /* 0x000000100c057223 */ /* 0x044fe40000000008 */
[----:B------:R-:W0:Y:S01]  /*1140*/  LDS.128 R8, [R53+0x130] ;  /* 0x0001300035087984 */ /* 0x000e220000000c00 */
[----:B---3--:R-:W-:-:S03]  /*1150*/  FFMA R4, R12, R20, R4 ;  /* 0x000000140c047223 */ /* 0x008fc60000000004 */
[----:B------:R-:W1:Y:S01]  /*1160*/  LDS.128 R12, [R53+0x30] ;  /* 0x00003000350c7984 */ /* 0x000e620000000c00 */
[C---:B------:R-:W-:Y:S02]  /*1170*/  FFMA R37, R41.reuse, R37, R36 ;  /* 0x0000002529257223 */ /* 0x040fe40000000024 */
[C---:B------:R-:W-:Y:S01]  /*1180*/  FFMA R5, R41.reuse, R17, R5 ;  /* 0x0000001129057223 */ /* 0x040fe20000000005 */
[----:B------:R-:W-:Y:S01]  /*1190*/  LDS R36, [R56.X4+0x620] ;  /* 0x0006200038247984 */ /* 0x000fe20000004800 */
[----:B------:R-:W-:Y:S02]  /*11a0*/  FFMA R26, R40, R26, R25 ;  /* 0x0000001a281a7223 */ /* 0x000fe40000000019 */
[----:B------:R-:W-:Y:S02]  /*11b0*/  FFMA R25, R42, R7, R6 ;  /* 0x000000072a197223 */ /* 0x000fe40000000006 */
[C---:B------:R-:W-:Y:S02]  /*11c0*/  FFMA R38, R40.reuse, R38, R37 ;  /* 0x0000002628267223 */ /* 0x040fe40000000025 */
[----:B------:R-:W-:Y:S01]  /*11d0*/  FFMA R21, R41, R21, R4 ;  /* 0x0000001529157223 */ /* 0x000fe20000000004 */
[----:B------:R-:W2:Y:S01]  /*11e0*/  LDS R37, [R56.X4+0x5b0] ;  /* 0x0005b00038257984 */ /* 0x000ea20000004800 */
[----:B------:R-:W-:-:S03]  /*11f0*/  FFMA R18, R40, R18, R5 ;  /* 0x0000001228127223 */ /* 0x000fc60000000005 */
[----:B------:R-:W3:Y:S01]  /*1200*/  LDS.128 R4, [R53+0x230] ;  /* 0x0002300035047984 */ /* 0x000ee20000000c00 */
[----:B------:R-:W-:Y:S02]  /*1210*/  FFMA R20, R42, R27, R26 ;  /* 0x0000001b2a147223 */ /* 0x000fe4000000001a */
[----:B0-----:R-:W-:Y:S02]  /*1220*/  FFMA R8, R32, R8, R25 ;  /* 0x0000000820087223 */ /* 0x001fe40000000019 */
[----:B-1----:R-:W-:Y:S02]  /*1230*/  FFMA R12, R12, R32, R24 ;  /* 0x000000200c0c7223 */ /* 0x002fe40000000018 */
[----:B------:R-:W0:Y:S01]  /*1240*/  LDS.128 R24, [R53+0x330] ;  /* 0x0003300035187984 */ /* 0x000e220000000c00 */
[C---:B------:R-:W-:Y:S02]  /*1250*/  FFMA R29, R41.reuse, R29, R28 ;  /* 0x0000001d291d7223 */ /* 0x040fe4000000001c */
[----:B------:R-:W-:-:S02]  /*1260*/  FFMA R33, R41, R33, R43 ;  /* 0x0000002129217223 */ /* 0x000fc4000000002b */
[C---:B------:R-:W-:Y:S02]  /*1270*/  FFMA R22, R40.reuse, R22, R21 ;  /* 0x0000001628167223 */ /* 0x040fe40000000015 */
[C---:B------:R-:W-:Y:S02]  /*1280*/  FFMA R30, R40.reuse, R30, R29 ;  /* 0x0000001e281e7223 */ /* 0x040fe4000000001d */
[----:B------:R-:W-:Y:S02]  /*1290*/  FFMA R40, R40, R34, R33 ;  /* 0x0000002228287223 */ /* 0x000fe40000000021 */
[----:B--2---:R-:W-:Y:S02]  /*12a0*/  FFMA R13, R37, R13, R12 ;  /* 0x0000000d250d7223 */ /* 0x004fe4000000000c */
[----:B------:R-:W-:Y:S02]  /*12b0*/  FFMA R34, R42, R23, R22 ;  /* 0x000000172a227223 */ /* 0x000fe40000000016 */
[----:B---3--:R-:W-:-:S02]  /*12c0*/  FFMA R4, R32, R4, R20 ;  /* 0x0000000420047223 */ /* 0x008fc40000000014 */
[----:B------:R-:W1:Y:S01]  /*12d0*/  LDS.128 R20, [R53+0x530] ;  /* 0x0005300035147984 */ /* 0x000e620000000c00 */
[----:B------:R-:W-:Y:S02]  /*12e0*/  FFMA R16, R42, R31, R30 ;  /* 0x0000001f2a107223 */ /* 0x000fe4000000001e */
[----:B------:R-:W-:Y:S01]  /*12f0*/  FFMA R14, R36, R14, R13 ;  /* 0x0000000e240e7223 */ /* 0x000fe2000000000d */
[----:B------:R-:W2:Y:S01]  /*1300*/  LDS.128 R28, [R53+0x430] ;  /* 0x00043000351c7984 */ /* 0x000ea20000000c00 */
[C---:B------:R-:W-:Y:S02]  /*1310*/  FFMA R39, R42.reuse, R39, R38 ;  /* 0x000000272a277223 */ /* 0x040fe40000000026 */
[----:B------:R-:W-:Y:S02]  /*1320*/  FFMA R33, R42, R19, R18 ;  /* 0x000000132a217223 */ /* 0x000fe40000000012 */
[----:B------:R-:W-:Y:S02]  /*1330*/  FFMA R38, R57, R15, R14 ;  /* 0x0000000f39267223 */ /* 0x000fe4000000000e */
[----:B------:R-:W3:Y:S01]  /*1340*/  LDS.128 R12, [R53+0x630] ;  /* 0x00063000350c7984 */ /* 0x000ee20000000c00 */
[----:B0-----:R-:W-:-:S03]  /*1350*/  FFMA R24, R32, R24, R16 ;  /* 0x0000001820187223 */ /* 0x001fc60000000010 */
[----:B------:R-:W0:Y:S01]  /*1360*/  LDS.128 R16, [R53+0x730] ;  /* 0x0007300035107984 */ /* 0x000e220000000c00 */
[C---:B------:R-:W-:Y:S02]  /*1370*/  FFMA R9, R37.reuse, R9, R8 ;  /* 0x0000000925097223 */ /* 0x040fe40000000008 */
[C---:B------:R-:W-:Y:S02]  /*1380*/  FFMA R5, R37.reuse, R5, R4 ;  /* 0x0000000525057223 */ /* 0x040fe40000000004 */
[C---:B------:R-:W-:Y:S02]  /*1390*/  FFMA R10, R36.reuse, R10, R9 ;  /* 0x0000000a240a7223 */ /* 0x040fe40000000009 */
[----:B------:R-:W-:Y:S02]  /*13a0*/  FFMA R6, R36, R6, R5 ;  /* 0x0000000624067223 */ /* 0x000fe40000000005 */
[----:B------:R-:W-:Y:S02]  /*13b0*/  FFMA R25, R37, R25, R24 ;  /* 0x0000001925197223 */ /* 0x000fe40000000018 */
[----:B------:R-:W-:Y:S01]  /*13c0*/  FFMA R35, R42, R35, R40 ;  /* 0x000000232a237223 */ /* 0x000fe20000000028 */
[----:B------:R-:W-:Y:S01]  /*13d0*/  LDS R24, [R56.X4+0x700] ;  /* 0x0007000038187984 */ /* 0x000fe20000004800 */
[----:B-1----:R-:W-:-:S03]  /*13e0*/  FFMA R4, R32, R20, R33 ;  /* 0x0000001420047223 */ /* 0x002fc60000000021 */
[----:B------:R-:W-:Y:S01]  /*13f0*/  LDS.128 R40, [R53+0x440] ;  /* 0x0004400035287984 */ /* 0x000fe20000000c00 */
[----:B------:R-:W-:Y:S02]  /*1400*/  FFMA R26, R36, R26, R25 ;  /* 0x0000001a241a7223 */ /* 0x000fe40000000019 */
[C---:B------:R-:W-:Y:S01]  /*1410*/  FFMA R58, R57.reuse, R11, R10 ;  /* 0x0000000b393a7223 */ /* 0x040fe2000000000a */
[----:B------:R-:W-:Y:S01]  /*1420*/  LDS R25, [R56.X4+0x7e0] ;  /* 0x0007e00038197984 */ /* 0x000fe20000004800 */
[----:B------:R-:W-:Y:S02]  /*1430*/  FFMA R20, R57, R7, R6 ;  /* 0x0000000739147223 */ /* 0x000fe40000000006 */
[----:B------:R-:W-:Y:S01]  /*1440*/  FFMA R21, R37, R21, R4 ;  /* 0x0000001525157223 */ /* 0x000fe20000000004 */
[----:B------:R-:W1:Y:S01]  /*1450*/  LDS.128 R8, [R53+0x40] ;  /* 0x0000400035087984 */ /* 0x000e620000000c00 */
[----:B--2---:R-:W-:-:S03]  /*1460*/  FFMA R28, R32, R28, R39 ;  /* 0x0000001c201c7223 */ /* 0x004fc60000000027 */
[----:B------:R-:W2:Y:S01]  /*1470*/  LDS.128 R4, [R53+0x140] ;  /* 0x0001400035047984 */ /* 0x000ea20000000c00 */
[----:B------:R-:W-:Y:S02]  /*1480*/  FFMA R27, R57, R27, R26 ;  /* 0x0000001b391b7223 */ /* 0x000fe4000000001a */
[C---:B---3--:R-:W-:Y:S01]  /*1490*/  FFMA R12, R32.reuse, R12, R34 ;  /* 0x0000000c200c7223 */ /* 0x048fe20000000022 */
[----:B------:R-:W3:Y:S01]  /*14a0*/  LDS R26, [R56.X4+0x770] ;  /* 0x00077000381a7984 */ /* 0x000ee20000004800 */
[----:B0-----:R-:W-:-:S03]  /*14b0*/  FFMA R16, R32, R16, R35 ;  /* 0x0000001020107223 */ /* 0x001fc60000000023 */
[----:B------:R-:W0:Y:S01]  /*14c0*/  LDS.128 R32, [R53+0x240] ;  /* 0x0002400035207984 */ /* 0x000e220000000c00 */
[C---:B------:R-:W-:Y:S02]  /*14d0*/  FFMA R13, R37.reuse, R13, R12 ;  /* 0x0000000d250d7223 */ /* 0x040fe4000000000c */
[C---:B------:R-:W-:Y:S02]  /*14e0*/  FFMA R17, R37.reuse, R17, R16 ;  /* 0x0000001125117223 */ /* 0x040fe40000000010 */
[----:B------:R-:W-:Y:S02]  /*14f0*/  FFMA R29, R37, R29, R28 ;  /* 0x0000001d251d7223 */ /* 0x000fe4000000001c */
[C---:B------:R-:W-:Y:S02]  /*1500*/  FFMA R22, R36.reuse, R22, R21 ;  /* 0x0000001624167223 */ /* 0x040fe40000000015 */
[C---:B------:R-:W-:Y:S02]  /*1510*/  FFMA R14, R36.reuse, R14, R13 ;  /* 0x0000000e240e7223 */ /* 0x040fe4000000000d */
[----:B------:R-:W-:-:S02]  /*1520*/  FFMA R18, R36, R18, R17 ;  /* 0x0000001224127223 */ /* 0x000fc40000000011 */
[----:B------:R-:W-:Y:S02]  /*1530*/  FFMA R30, R36, R30, R29 ;  /* 0x0000001e241e7223 */ /* 0x000fe4000000001d */
[----:B-1----:R-:W-:Y:S02]  /*1540*/  FFMA R12, R8, R24, R38 ;  /* 0x00000018080c7223 */ /* 0x002fe40000000026 */
[----:B------:R-:W1:Y:S01]  /*1550*/  LDS.128 R36, [R53+0x340] ;  /* 0x0003400035247984 */ /* 0x000e620000000c00 */
[----:B--2---:R-:W-:Y:S02]  /*1560*/  FFMA R58, R24, R4, R58 ;  /* 0x00000004183a7223 */ /* 0x004fe4000000003a */
[C---:B---3--:R-:W-:Y:S02]  /*1570*/  FFMA R12, R26.reuse, R9, R12 ;  /* 0x000000091a0c7223 */ /* 0x048fe4000000000c */
[----:B------:R-:W-:Y:S02]  /*1580*/  FFMA R5, R26, R5, R58 ;  /* 0x000000051a057223 */ /* 0x000fe4000000003a */
[----:B------:R-:W-:Y:S01]  /*1590*/  FFMA R8, R57, R23, R22 ;  /* 0x0000001739087223 */ /* 0x000fe20000000016 */
[----:B------:R-:W-:Y:S01]  /*15a0*/  LDS R58, [R56.X4+0x13b0] ;  /* 0x0013b000383a7984 */ /* 0x000fe20000004800 */
[----:B------:R-:W-:-:S02]  /*15b0*/  FFMA R6, R25, R6, R5 ;  /* 0x0000000619067223 */ /* 0x000fc40000000005 */
[----:B0-----:R-:W-:Y:S02]  /*15c0*/  FFMA R20, R24, R32, R20 ;  /* 0x0000002018147223 */ /* 0x001fe40000000014 */
[C---:B------:R-:W-:Y:S01]  /*15d0*/  FFMA R4, R57.reuse, R15, R14 ;  /* 0x0000000f39047223 */ /* 0x040fe2000000000e */
[----:B------:R-:W-:Y:S01]  /*15e0*/  LDS R32, [R56.X4+0x8c0] ;  /* 0x0008c00038207984 */ /* 0x000fe20000004800 */
[----:B------:R-:W-:Y:S02]  /*15f0*/  FFMA R9, R57, R19, R18 ;  /* 0x0000001339097223 */ /* 0x000fe40000000012 */
[----:B------:R-:W-:Y:S01]  /*1600*/  FFMA R10, R25, R10, R12 ;  /* 0x0000000a190a7223 */ /* 0x000fe2000000000c */
[----:B------:R-:W0:Y:S01]  /*1610*/  LDS.128 R16, [R53+0x640] ;  /* 0x0006400035107984 */ /* 0x000e220000000c00 */
[----:B------:R-:W-:-:S03]  /*1620*/  FFMA R5, R26, R33, R20 ;  /* 0x000000211a057223 */ /* 0x000fc60000000014 */
[----:B------:R-:W2:Y:S01]  /*1630*/  LDS.128 R12, [R53+0x540] ;  /* 0x00054000350c7984 */ /* 0x000ea20000000c00 */
[----:B------:R-:W-:-:S03]  /*1640*/  FFMA R31, R57, R31, R30 ;  /* 0x0000001f391f7223 */ /* 0x000fc6000000001e */
[----:B------:R-:W3:Y:S04]  /*1650*/  LDS.128 R20, [R53+0x740] ;  /* 0x0007400035147984 */ /* 0x000ee80000000c00 */
[----:B------:R-:W4:Y:S01]  /*1660*/  LDS R57, [R56.X4+0x850] ;  /* 0x0008500038397984 */ /* 0x000f220000004800 */
[C---:B------:R-:W-:Y:S02]  /*1670*/  FFMA R31, R24.reuse, R40, R31 ;  /* 0x00000028181f7223 */ /* 0x040fe4000000001f */
[----:B-1----:R-:W-:Y:S01]  /*1680*/  FFMA R27, R24, R36, R27 ;  /* 0x00000024181b7223 */ /* 0x002fe2000000001b */
[----:B------:R-:W-:Y:S01]  /*1690*/  LDS R40, [R56.X4+0x9a0] ;  /* 0x0009a00038287984 */ /* 0x000fe20000004800 */
[C---:B------:R-:W-:Y:S02]  /*16a0*/  FFMA R31, R26.reuse, R41, R31 ;  /* 0x000000291a1f7223 */ /* 0x040fe4000000001f */
[----:B------:R-:W-:Y:S01]  /*16b0*/  FFMA R27, R26, R37, R27 ;  /* 0x000000251a1b7223 */ /* 0x000fe2000000001b */
[----:B------:R-:W-:Y:S01]  /*16c0*/  LDS R41, [R56.X4+0x930] ;  /* 0x0009300038297984 */ /* 0x000fe20000004800 */
[----:B------:R-:W-:-:S02]  /*16d0*/  FFMA R34, R25, R34, R5 ;  /* 0x0000002219227223 */ /* 0x000fc40000000005 */
[C---:B------:R-:W-:Y:S02]  /*16e0*/  FFMA R38, R25.reuse, R38, R27 ;  /* 0x0000002619267223 */ /* 0x040fe4000000001b */
[----:B------:R-:W-:Y:S02]  /*16f0*/  FFMA R42, R25, R42, R31 ;  /* 0x0000002a192a7223 */ /* 0x000fe4000000001f */
[----:B------:R-:W1:Y:S01]  /*1700*/  LDS.128 R28, [R53+0x150] ;  /* 0x00015000351c7984 */ /* 0x000e620000000c00 */
[C---:B0-----:R-:W-:Y:S02]  /*1710*/  FFMA R4, R24.reuse, R16, R4 ;  /* 0x0000001018047223 */ /* 0x041fe40000000004 */
[C---:B--2---:R-:W-:Y:S02]  /*1720*/  FFMA R12, R24.reuse, R12, R8 ;  /* 0x0000000c180c7223 */ /* 0x044fe40000000008 */
[----:B---3--:R-:W-:Y:S02]  /*1730*/  FFMA R20, R24, R20, R9 ;  /* 0x0000001418147223 */ /* 0x008fe40000000009 */
[----:B------:R-:W-:-:S02]  /*1740*/  FFMA R12, R26, R13, R12 ;  /* 0x0000000d1a0c7223 */ /* 0x000fc4000000000c */
[----:B----4-:R-:W-:Y:S02]  /*1750*/  FFMA R33, R57, R11, R10 ;  /* 0x0000000b39217223 */ /* 0x010fe4000000000a */
[----:B------:R-:W0:Y:S01]  /*1760*/  LDS.128 R8, [R53+0x50] ;  /* 0x0000500035087984 */ /* 0x000e220000000c00 */
[C---:B------:R-:W-:Y:S02]  /*1770*/  FFMA R4, R26.reuse, R17, R4 ;  /* 0x000000111a047223 */ /* 0x040fe40000000004 */
[----:B------:R-:W-:Y:S02]  /*1780*/  FFMA R20, R26, R21, R20 ;  /* 0x000000151a147223 */ /* 0x000fe40000000014 */
[C---:B------:R-:W-:Y:S02]  /*1790*/  FFMA R14, R25.reuse, R14, R12 ;  /* 0x0000000e190e7223 */ /* 0x040fe4000000000c */
[C---:B------:R-:W-:Y:S02]  /*17a0*/  FFMA R18, R25.reuse, R18, R4 ;  /* 0x0000001219127223 */ /* 0x040fe40000000004 */
[----:B------:R-:W-:-:S02]  /*17b0*/  FFMA R22, R25, R22, R20 ;  /* 0x0000001619167223 */ /* 0x000fc40000000014 */
[----:B------:R-:W2:Y:S01]  /*17c0*/  LDS.128 R24, [R53+0x350] ;  /* 0x0003500035187984 */ /* 0x000ea20000000c00 */
[C---:B------:R-:W-:Y:S02]  /*17d0*/  FFMA R36, R57.reuse, R7, R6 ;  /* 0x0000000739247223 */ /* 0x040fe40000000006 */
[C---:B------:R-:W-:Y:S01]  /*17e0*/  FFMA R39, R57.reuse, R39, R38 ;  /* 0x0000002739277223 */ /* 0x040fe20000000026 */
[----:B------:R-:W3:Y:S01]  /*17f0*/  LDS.128 R4, [R53+0x250] ;  /* 0x0002500035047984 */ /* 0x000ee20000000c00 */
[----:B-1----:R-:W-:Y:S02]  /*1800*/  FFMA R28, R32, R28, R36 ;  /* 0x0000001c201c7223 */ /* 0x002fe40000000024 */
[C---:B------:R-:W-:Y:S02]  /*1810*/  FFMA R34, R57.reuse, R35, R34 ;  /* 0x0000002339227223 */ /* 0x040fe40000000022 */
[----:B------:R-:W-:Y:S02]  /*1820*/  FFMA R43, R57, R43, R42 ;  /* 0x0000002b392b7223 */ /* 0x000fe4000000002a */
[----:B------:R-:W1:Y:S01]  /*1830*/  LDS R42, [R56.X4+0xa10] ;  /* 0x000a1000382a7984 */ /* 0x000e620000004800 */
[----:B0-----:R-:W-:-:S04]  /*1840*/  FFMA R12, R8, R32, R33 ;  /* 0x00000020080c7223 */ /* 0x001fc80000000021 */
[----:B------:R-:W-:Y:S02]  /*1850*/  FFMA R13, R41, R9, R12 ;  /* 0x00000009290d7223 */ /* 0x000fe4000000000c */
[C---:B------:R-:W-:Y:S02]  /*1860*/  FFMA R8, R57.reuse, R15, R14 ;  /* 0x0000000f39087223 */ /* 0x040fe4000000000e */
[C---:B------:R-:W-:Y:S02]  /*1870*/  FFMA R9, R57.reuse, R19, R18 ;  /* 0x0000001339097223 */ /* 0x040fe40000000012 */
[----:B--2---:R-:W-:Y:S01]  /*1880*/  FFMA R24, R32, R24, R39 ;  /* 0x0000001820187223 */ /* 0x004fe20000000027 */
[----:B------:R-:W0:Y:S01]  /*1890*/  LDS.128 R16, [R53+0x650] ;  /* 0x0006500035107984 */ /* 0x000e220000000c00 */
[----:B------:R-:W-:-:S03]  /*18a0*/  FFMA R57, R57, R23, R22 ;  /* 0x0000001739397223 */ /* 0x000fc60000000016 */
[----:B------:R-:W2:Y:S01]  /*18b0*/  LDS.128 R36, [R53+0x450] ;  /* 0x0004500035247984 */ /* 0x000ea20000000c00 */
[----:B------:R-:W-:-:S03]  /*18c0*/  FFMA R10, R40, R10, R13 ;  /* 0x0000000a280a7223 */ /* 0x000fc6000000000d */
[----:B------:R-:W4:Y:S04]  /*18d0*/  LDS.128 R12, [R53+0x550] ;  /* 0x00055000350c7984 */ /* 0x000f280000000c00 */
[----:B------:R-:W5:Y:S01]  /*18e0*/  LDS.128 R20, [R53+0x750] ;  /* 0x0007500035147984 */ /* 0x000f620000000c00 */
[----:B---3--:R-:W-:Y:S02]  /*18f0*/  FFMA R4, R32, R4, R34 ;  /* 0x0000000420047223 */ /* 0x008fe40000000022 */
[C---:B------:R-:W-:Y:S02]  /*1900*/  FFMA R25, R41.reuse, R25, R24 ;  /* 0x0000001929197223 */ /* 0x040fe40000000018 */
[----:B------:R-:W-:Y:S02]  /*1910*/  FFMA R5, R41, R5, R4 ;  /* 0x0000000529057223 */ /* 0x000fe40000000004 */
[----:B------:R-:W-:-:S02]  /*1920*/  FFMA R26, R40, R26, R25 ;  /* 0x0000001a281a7223 */ /* 0x000fc40000000019 */
[----:B------:R-:W-:Y:S02]  /*1930*/  FFMA R6, R40, R6, R5 ;  /* 0x0000000628067223 */ /* 0x000fe40000000005 */
[----:B-1----:R-:W-:Y:S02]  /*1940*/  FFMA R4, R42, R11, R10 ;  /* 0x0000000b2a047223 */ /* 0x002fe4000000000a */
[----:B------:R-:W-:Y:S02]  /*1950*/  FFMA R29, R41, R29, R28 ;  /* 0x0000001d291d7223 */ /* 0x000fe4000000001c */
[C---:B0-----:R-:W-:Y:S02]  /*1960*/  FFMA R24, R32.reuse, R16, R9 ;  /* 0x0000001020187223 */ /* 0x041fe40000000009 */
[----:B--2---:R-:W-:-:S04]  /*1970*/  FFMA R36, R32, R36, R43 ;  /* 0x0000002420247223 */ /* 0x004fc8000000002b */
[----:B------:R-:W-:Y:S02]  /*1980*/  FFMA R5, R41, R37, R36 ;  /* 0x0000002529057223 */ /* 0x000fe40000000024 */
[C---:B----4-:R-:W-:Y:S01]  /*1990*/  FFMA R25, R32.reuse, R12, R8 ;  /* 0x0000000c20197223 */ /* 0x050fe20000000008 */
[----:B------:R-:W-:Y:S01]  /*19a0*/  LDS R37, [R56.X4+0xa80] ;  /* 0x000a800038257984 */ /* 0x000fe20000004800 */
[----:B-----5:R-:W-:-:S03]  /*19b0*/  FFMA R57, R32, R20, R57 ;  /* 0x0000001420397223 */ /* 0x020fc60000000039 */
[----:B------:R-:W0:Y:S01]  /*19c0*/  LDS.128 R32, [R53+0x60] ;  /* 0x0000600035207984 */ /* 0x000e220000000c00 */
[----:B------:R-:W-:-:S03]  /*19d0*/  FFMA R5, R40, R38, R5 ;  /* 0x0000002628057223 */ /* 0x000fc60000000005 */
[----:B------:R-:W1:Y:S04]  /*19e0*/  LDS.128 R8, [R53+0x160] ;  /* 0x0001600035087984 */ /* 0x000e680000000c00 */
[----:B------:R-:W2:Y:S01]  /*19f0*/  LDS R38, [R56.X4+0xaf0] ;  /* 0x000af00038267984 */ /* 0x000ea20000004800 */
[----:B------:R-:W-:-:S03]  /*1a00*/  FFMA R30, R40, R30, R29 ;  /* 0x0000001e281e7223 */ /* 0x000fc6000000001d */
[----:B------:R-:W3:Y:S01]  /*1a10*/  LDS R36, [R56.X4+0xb60] ;  /* 0x000b600038247984 */ /* 0x000ee20000004800 */
[----:B------:R-:W-:Y:S02]  /*1a20*/  FFMA R20, R42, R31, R30 ;  /* 0x0000001f2a147223 */ /* 0x000fe4000000001e */
[C---:B------:R-:W-:Y:S01]  /*1a30*/  FFMA R21, R41.reuse, R21, R57 ;  /* 0x0000001529157223 */ /* 0x040fe20000000039 */
[----:B------:R-:W4:Y:S04]  /*1a40*/  LDS.128 R28, [R53+0x260] ;  /* 0x00026000351c7984 */ /* 0x000f280000000c00 */
[----:B------:R-:W5:Y:S01]  /*1a50*/  LDS R57, [R56.X4+0xbd0] ;  /* 0x000bd00038397984 */ /* 0x000f620000004800 */
[C---:B------:R-:W-:Y:S02]  /*1a60*/  FFMA R25, R41.reuse, R13, R25 ;  /* 0x0000000d29197223 */ /* 0x040fe40000000019 */
[----:B------:R-:W-:-:S02]  /*1a70*/  FFMA R17, R41, R17, R24 ;  /* 0x0000001129117223 */ /* 0x000fc40000000018 */
[C---:B------:R-:W-:Y:S02]  /*1a80*/  FFMA R16, R42.reuse, R7, R6 ;  /* 0x000000072a107223 */ /* 0x040fe40000000006 */
[----:B------:R-:W-:Y:S02]  /*1a90*/  FFMA R13, R42, R39, R5 ;  /* 0x000000272a0d7223 */ /* 0x000fe40000000005 */
[C---:B------:R-:W-:Y:S02]  /*1aa0*/  FFMA R14, R40.reuse, R14, R25 ;  /* 0x0000000e280e7223 */ /* 0x040fe40000000019 */
[C---:B------:R-:W-:Y:S02]  /*1ab0*/  FFMA R18, R40.reuse, R18, R17 ;  /* 0x0000001228127223 */ /* 0x040fe40000000011 */
[----:B------:R-:W-:Y:S02]  /*1ac0*/  FFMA R22, R40, R22, R21 ;  /* 0x0000001628167223 */ /* 0x000fe40000000015 */
[----:B------:R-:W-:-:S02]  /*1ad0*/  FFMA R12, R42, R27, R26 ;  /* 0x0000001b2a0c7223 */ /* 0x000fc4000000001a */
[----:B------:R-:W5:Y:S01]  /*1ae0*/  LDS.128 R24, [R53+0x460] ;  /* 0x0004600035187984 */ /* 0x000f620000000c00 */
[----:B0-----:R-:W-:-:S03]  /*1af0*/  FFMA R32, R32, R37, R4 ;  /* 0x0000002520207223 */ /* 0x001fc60000000004 */
[----:B------:R-:W0:Y:S01]  /*1b00*/  LDS.128 R4, [R53+0x360] ;  /* 0x0003600035047984 */ /* 0x000e220000000c00 */
[----:B-1----:R-:W-:Y:S02]  /*1b10*/  FFMA R8, R37, R8, R20 ;  /* 0x0000000825087223 */ /* 0x002fe40000000014 */
[----:B--2---:R-:W-:Y:S02]  /*1b20*/  FFMA R17, R38, R33, R32 ;  /* 0x0000002126117223 */ /* 0x004fe40000000020 */
[C---:B------:R-:W-:Y:S02]  /*1b30*/  FFMA R32, R42.reuse, R15, R14 ;  /* 0x0000000f2a207223 */ /* 0x040fe4000000000e */
[C---:B------:R-:W-:Y:S02]  /*1b40*/  FFMA R33, R42.reuse, R19, R18 ;  /* 0x000000132a217223 */ /* 0x040fe40000000012 */
[----:B------:R-:W-:Y:S02]  /*1b50*/  FFMA R42, R42, R23, R22 ;  /* 0x000000172a2a7223 */ /* 0x000fe40000000016 */
[----:B------:R-:W1:Y:S01]  /*1b60*/  LDS.128 R20, [R53+0x560] ;  /* 0x0005600035147984 */ /* 0x000e620000000c00 */
[----:B------:R-:W-:-:S04]  /*1b70*/  FFMA R9, R38, R9, R8 ;  /* 0x0000000926097223 */ /* 0x000fc80000000008 */
[C---:B---3--:R-:W-:Y:S02]  /*1b80*/  FFMA R10, R36.reuse, R10, R9 ;  /* 0x0000000a240a7223 */ /* 0x048fe40000000009 */
[----:B----4-:R-:W-:Y:S02]  /*1b90*/  FFMA R16, R37, R28, R16 ;  /* 0x0000001c25107223 */ /* 0x010fe40000000010 */
[----:B-----5:R-:W-:Y:S02]  /*1ba0*/  FFMA R28, R57, R11, R10 ;  /* 0x0000000b391c7223 */ /* 0x020fe4000000000a */
[----:B------:R-:W2:Y:S01]  /*1bb0*/  LDS.128 R8, [R53+0x660] ;  /* 0x0006600035087984 */ /* 0x000ea20000000c00 */
[----:B------:R-:W-:Y:S02]  /*1bc0*/  FFMA R34, R36, R34, R17 ;  /* 0x0000002224227223 */ /* 0x000fe40000000011 */
[C---:B------:R-:W-:Y:S02]  /*1bd0*/  FFMA R24, R37.reuse, R24, R13 ;  /* 0x0000001825187223 */ /* 0x040fe4000000000d */
[----:B0-----:R-:W-:-:S02]  /*1be0*/  FFMA R4, R37, R4, R12 ;  /* 0x0000000425047223 */ /* 0x001fc4000000000c */
[----:B------:R-:W0:Y:S02]  /*1bf0*/  LDS.128 R12, [R53+0x760] ;  /* 0x00076000350c7984 */ /* 0x000e240000000c00 */
[C---:B------:R-:W-:Y:S02]  /*1c00*/  FFMA R5, R38.reuse, R5, R4 ;  /* 0x0000000526057223 */ /* 0x040fe40000000004 */
[----:B------:R-:W-:Y:S02]  /*1c10*/  FFMA R25, R38, R25, R24 ;  /* 0x0000001926197223 */ /* 0x000fe40000000018 */
[----:B------:R-:W-:Y:S01]  /*1c20*/  FFMA R6, R36, R6, R5 ;  /* 0x0000000624067223 */ /* 0x000fe20000000005 */
[----:B------:R-:W-:Y:S01]  /*1c30*/  LDS R24, [R56.X4+0xc40] ;  /* 0x000c400038187984 */ /* 0x000fe20000004800 */
[----:B-1----:R-:W-:Y:S02]  /*1c40*/  FFMA R20, R37, R20, R32 ;  /* 0x0000001425147223 */ /* 0x002fe40000000020 */
[----:B------:R-:W-:-:S02]  /*1c50*/  FFMA R29, R38, R29, R16 ;  /* 0x0000001d261d7223 */ /* 0x000fc40000000010 */
[----:B------:R-:W-:Y:S01]  /*1c60*/  FFMA R21, R38, R21, R20 ;  /* 0x0000001526157223 */ /* 0x000fe20000000014 */
[----:B------:R-:W1:Y:S01]  /*1c70*/  LDS.128 R16, [R53+0x70] ;  /* 0x0000700035107984 */ /* 0x000e620000000c00 */
[C---:B------:R-:W-:Y:S02]  /*1c80*/  FFMA R26, R36.reuse, R26, R25 ;  /* 0x0000001a241a7223 */ /* 0x040fe40000000019 */
[----:B------:R-:W-:Y:S01]  /*1c90*/  FFMA R25, R57, R7, R6 ;  /* 0x0000000739197223 */ /* 0x000fe20000000006 */
[----:B------:R-:W-:Y:S01]  /*1ca0*/  LDS R20, [R56.X4+0xd20] ;  /* 0x000d200038147984 */ /* 0x000fe20000004800 */
[----:B------:R-:W-:-:S03]  /*1cb0*/  FFMA R22, R36, R22, R21 ;  /* 0x0000001624167223 */ /* 0x000fc60000000015 */
[----:B------:R-:W3:Y:S01]  /*1cc0*/  LDS.128 R4, [R53+0x170] ;  /* 0x0001700035047984 */ /* 0x000ee20000000c00 */
[----:B------:R-:W-:Y:S02]  /*1cd0*/  FFMA R39, R57, R35, R34 ;  /* 0x0000002339277223 */ /* 0x000fe40000000022 */
[C---:B--2---:R-:W-:Y:S01]  /*1ce0*/  FFMA R8, R37.reuse, R8, R33 ;  /* 0x0000000825087223 */ /* 0x044fe20000000021 */
[----:B------:R-:W2:Y:S04]  /*1cf0*/  LDS R21, [R56.X4+0xcb0] ;  /* 0x000cb00038157984 */ /* 0x000ea80000004800 */
[----:B------:R-:W4:Y:S01]  /*1d00*/  LDS.128 R32, [R53+0x270] ;  /* 0x0002700035207984 */ /* 0x000f220000000c00 */
[----:B------:R-:W-:Y:S02]  /*1d10*/  FFMA R9, R38, R9, R8 ;  /* 0x0000000926097223 */ /* 0x000fe40000000008 */
[----:B0-----:R-:W-:-:S02]  /*1d20*/  FFMA R12, R37, R12, R42 ;  /* 0x0000000c250c7223 */ /* 0x001fc4000000002a */
[----:B------:R-:W-:Y:S01]  /*1d30*/  FFMA R30, R36, R30, R29 ;  /* 0x0000001e241e7223 */ /* 0x000fe2000000001d */
[----:B------:R-:W0:Y:S01]  /*1d40*/  LDS.128 R40, [R53+0x470] ;  /* 0x0004700035287984 */ /* 0x000e220000000c00 */
[----:B------:R-:W-:Y:S02]  /*1d50*/  FFMA R13, R38, R13, R12 ;  /* 0x0000000d260d7223 */ /* 0x000fe4000000000c */
[C---:B------:R-:W-:Y:S02]  /*1d60*/  FFMA R10, R36.reuse, R10, R9 ;  /* 0x0000000a240a7223 */ /* 0x040fe40000000009 */
[----:B------:R-:W-:Y:S02]  /*1d70*/  FFMA R14, R36, R14, R13 ;  /* 0x0000000e240e7223 */ /* 0x000fe4000000000d */
[C---:B------:R-:W-:Y:S02]  /*1d80*/  FFMA R31, R57.reuse, R31, R30 ;  /* 0x0000001f391f7223 */ /* 0x040fe4000000001e */
[----:B------:R-:W-:-:S02]  /*1d90*/  FFMA R27, R57, R27, R26 ;  /* 0x0000001b391b7223 */ /* 0x000fc4000000001a */
[----:B-1----:R-:W-:Y:S02]  /*1da0*/  FFMA R16, R16, R24, R39 ;  /* 0x0000001810107223 */ /* 0x002fe40000000027 */
[----:B------:R-:W1:Y:S01]  /*1db0*/  LDS.128 R36, [R53+0x370] ;  /* 0x0003700035247984 */ /* 0x000e620000000c00 */
[C---:B------:R-:W-:Y:S02]  /*1dc0*/  FFMA R23, R57.reuse, R23, R22 ;  /* 0x0000001739177223 */ /* 0x040fe40000000016 */
[----:B---3--:R-:W-:Y:S02]  /*1dd0*/  FFMA R28, R24, R4, R28 ;  /* 0x00000004181c7223 */ /* 0x008fe4000000001c */
[----:B------:R-:W-:Y:S02]  /*1de0*/  FFMA R4, R57, R11, R10 ;  /* 0x0000000b39047223 */ /* 0x000fe4000000000a */
[----:B--2---:R-:W-:Y:S01]  /*1df0*/  FFMA R17, R21, R17, R16 ;  /* 0x0000001115117223 */ /* 0x004fe20000000010 */
[----:B------:R-:W2:Y:S01]  /*1e00*/  LDS.128 R8, [R53+0x570] ;  /* 0x0005700035087984 */ /* 0x000ea20000000c00 */
[----:B------:R-:W-:-:S02]  /*1e10*/  FFMA R16, R57, R15, R14 ;  /* 0x0000000f39107223 */ /* 0x000fc4000000000e */
[----:B------:R-:W-:Y:S01]  /*1e20*/  FFMA R5, R21, R5, R28 ;  /* 0x0000000515057223 */ /* 0x000fe2000000001c */
[----:B------:R-:W3:Y:S01]  /*1e30*/  LDS R57, [R56.X4+0xd90] ;  /* 0x000d900038397984 */ /* 0x000ee20000004800 */
[----:B----4-:R-:W-:-:S03]  /*1e40*/  FFMA R32, R24, R32, R31 ;  /* 0x0000002018207223 */ /* 0x010fc6000000001f */
[----:B------:R-:W4:Y:S04]  /*1e50*/  LDS.128 R12, [R53+0x670] ;  /* 0x00067000350c7984 */ /* 0x000f280000000c00 */
[----:B------:R-:W5:Y:S01]  /*1e60*/  LDS.128 R28, [R53+0x770] ;  /* 0x00077000351c7984 */ /* 0x000f620000000c00 */
[----:B------:R-:W-:Y:S02]  /*1e70*/  FFMA R6, R20, R6, R5 ;  /* 0x0000000614067223 */ /* 0x000fe40000000005 */
[----:B------:R-:W-:Y:S02]  /*1e80*/  FFMA R5, R21, R33, R32 ;  /* 0x0000002115057223 */ /* 0x000fe40000000020 */
[----:B0-----:R-:W-:Y:S01]  /*1e90*/  FFMA R40, R24, R40, R27 ;  /* 0x0000002818287223 */ /* 0x001fe2000000001b */
[----:B------:R-:W-:Y:S01]  /*1ea0*/  LDS R32, [R56.X4+0xe00] ;  /* 0x000e000038207984 */ /* 0x000fe20000004800 */
[----:B------:R-:W-:-:S02]  /*1eb0*/  FFMA R34, R20, R34, R5 ;  /* 0x0000002214227223 */ /* 0x000fc40000000005 */
[C---:B------:R-:W-:Y:S02]  /*1ec0*/  FFMA R41, R21.reuse, R41, R40 ;  /* 0x0000002915297223 */ /* 0x040fe40000000028 */
[----:B-1----:R-:W-:Y:S01]  /*1ed0*/  FFMA R36, R24, R36, R25 ;  /* 0x0000002418247223 */ /* 0x002fe20000000019 */
[----:B------:R-:W-:Y:S03]  /*1ee0*/  LDS R40, [R56.X4+0xee0] ;  /* 0x000ee00038287984 */ /* 0x000fe60000004800 */
[----:B------:R-:W-:Y:S02]  /*1ef0*/  FFMA R37, R21, R37, R36 ;  /* 0x0000002515257223 */ /* 0x000fe40000000024 */
[----:B------:R-:W-:Y:S02]  /*1f00*/  FFMA R42, R20, R42, R41 ;  /* 0x0000002a142a7223 */ /* 0x000fe40000000029 */
[----:B------:R-:W-:Y:S01]  /*1f10*/  LDS R41, [R56.X4+0xe70] ;  /* 0x000e700038297984 */ /* 0x000fe20000004800 */
[----:B--2---:R-:W-:-:S02]  /*1f20*/  FFMA R8, R24, R8, R23 ;  /* 0x0000000818087223 */ /* 0x004fc40000000017 */
[----:B---3--:R-:W-:Y:S02]  /*1f30*/  FFMA R36, R57, R7, R6 ;  /* 0x0000000739247223 */ /* 0x008fe40000000006 */
[C---:B----4-:R-:W-:Y:S02]  /*1f40*/  FFMA R12, R24.reuse, R12, R4 ;  /* 0x0000000c180c7223 */ /* 0x050fe40000000004 */
[----:B------:R-:W0:Y:S01]  /*1f50*/  LDS.128 R4, [R53+0x80] ;  /* 0x0000800035047984 */ /* 0x000e220000000c00 */
[----:B-----5:R-:W-:Y:S02]  /*1f60*/  FFMA R16, R24, R28, R16 ;  /* 0x0000001c18107223 */ /* 0x020fe40000000010 */
[C---:B------:R-:W-:Y:S01]  /*1f70*/  FFMA R9, R21.reuse, R9, R8 ;  /* 0x0000000915097223 */ /* 0x040fe20000000008 */
[----:B------:R-:W1:Y:S01]  /*1f80*/  LDS.128 R24, [R53+0x180] ;  /* 0x0001800035187984 */ /* 0x000e620000000c00 */
[C---:B------:R-:W-:Y:S02]  /*1f90*/  FFMA R13, R21.reuse, R13, R12 ;  /* 0x0000000d150d7223 */ /* 0x040fe4000000000c */
[----:B------:R-:W-:-:S02]  /*1fa0*/  FFMA R29, R21, R29, R16 ;  /* 0x0000001d151d7223 */ /* 0x000fc40000000010 */
[C---:B------:R-:W-:Y:S02]  /*1fb0*/  FFMA R18, R20.reuse, R18, R17 ;  /* 0x0000001214127223 */ /* 0x040fe40000000011 */
[C---:B------:R-:W-:Y:S02]  /*1fc0*/  FFMA R38, R20.reuse, R38, R37 ;  /* 0x0000002614267223 */ /* 0x040fe40000000025 */
[C---:B------:R-:W-:Y:S02]  /*1fd0*/  FFMA R10, R20.reuse, R10, R9 ;  /* 0x0000000a140a7223 */ /* 0x040fe40000000009 */
[C---:B------:R-:W-:Y:S02]  /*1fe0*/  FFMA R14, R20.reuse, R14, R13 ;  /* 0x0000000e140e7223 */ /* 0x040fe4000000000d */
[----:B------:R-:W-:Y:S02]  /*1ff0*/  FFMA R30, R20, R30, R29 ;  /* 0x0000001e141e7223 */ /* 0x000fe4000000001d */
[----:B------:R-:W2:Y:S01]  /*2000*/  LDS.128 R20, [R53+0x380] ;  /* 0x0003800035147984 */ /* 0x000ea20000000c00 */
[----:B------:R-:W-:-:S02]  /*2010*/  FFMA R33, R57, R19, R18 ;  /* 0x0000001339217223 */ /* 0x000fc40000000012 */
[C---:B------:R-:W-:Y:S01]  /*2020*/  FFMA R39, R57.reuse, R39, R38 ;  /* 0x0000002739277223 */ /* 0x040fe20000000026 */
[----:B------:R-:W3:Y:S01]  /*2030*/  LDS.128 R16, [R53+0x280] ;  /* 0x0002800035107984 */ /* 0x000ee20000000c00 */
[C---:B------:R-:W-:Y:S02]  /*2040*/  FFMA R34, R57.reuse, R35, R34 ;  /* 0x0000002339227223 */ /* 0x040fe40000000022 */
[----:B------:R-:W-:Y:S02]  /*2050*/  FFMA R43, R57, R43, R42 ;  /* 0x0000002b392b7223 */ /* 0x000fe4000000002a */
[----:B------:R-:W4:Y:S01]  /*2060*/  LDS R42, [R56.X4+0xf50] ;  /* 0x000f5000382a7984 */ /* 0x000f220000004800 */
[----:B0-----:R-:W-:-:S04]  /*2070*/  FFMA R8, R4, R32, R33 ;  /* 0x0000002004087223 */ /* 0x001fc80000000021 */
[----:B------:R-:W-:Y:S02]  /*2080*/  FFMA R9, R41, R5, R8 ;  /* 0x0000000529097223 */ /* 0x000fe40000000008 */
[C---:B------:R-:W-:Y:S02]  /*2090*/  FFMA R4, R57.reuse, R11, R10 ;  /* 0x0000000b39047223 */ /* 0x040fe4000000000a */
[C---:B------:R-:W-:Y:S02]  /*20a0*/  FFMA R5, R57.reuse, R15, R14 ;  /* 0x0000000f39057223 */ /* 0x040fe4000000000e */
[----:B-1----:R-:W-:Y:S01]  /*20b0*/  FFMA R24, R32, R24, R36 ;  /* 0x0000001820187223 */ /* 0x002fe20000000024 */
[----:B------:R-:W0:Y:S01]  /*20c0*/  LDS.128 R12, [R53+0x680] ;  /* 0x00068000350c7984 */ /* 0x000e220000000c00 */
[----:B------:R-:W-:Y:S02]  /*20d0*/  FFMA R57, R57, R31, R30 ;  /* 0x0000001f39397223 */ /* 0x000fe4000000001e */
[----:B------:R-:W-:Y:S01]  /*20e0*/  FFMA R6, R40, R6, R9 ;  /* 0x0000000628067223 */ /* 0x000fe20000000009 */
[----:B------:R-:W1:Y:S04]  /*20f0*/  LDS.128 R28, [R53+0x780] ;  /* 0x00078000351c7984 */ /* 0x000e680000000c00 */
[----:B------:R-:W5:Y:S01]  /*2100*/  LDS.128 R8, [R53+0x580] ;  /* 0x0005800035087984 */ /* 0x000f620000000c00 */
[----:B--2---:R-:W-:-:S03]  /*2110*/  FFMA R20, R32, R20, R39 ;  /* 0x0000001420147223 */ /* 0x004fc60000000027 */
[----:B------:R-:W2:Y:S01]  /*2120*/  LDS.128 R36, [R53+0x480] ;  /* 0x0004800035247984 */ /* 0x000ea20000000c00 */
[----:B---3--:R-:W-:Y:S02]  /*2130*/  FFMA R16, R32, R16, R34 ;  /* 0x0000001020107223 */ /* 0x008fe40000000022 */
[C---:B------:R-:W-:Y:S02]  /*2140*/  FFMA R21, R41.reuse, R21, R20 ;  /* 0x0000001529157223 */ /* 0x040fe40000000014 */
[----:B------:R-:W-:Y:S02]  /*2150*/  FFMA R17, R41, R17, R16 ;  /* 0x0000001129117223 */ /* 0x000fe40000000010 */
[----:B------:R-:W-:Y:S02]  /*2160*/  FFMA R22, R40, R22, R21 ;  /* 0x0000001628167223 */ /* 0x000fe40000000015 */
[----:B----4-:R-:W-:Y:S02]  /*2170*/  FFMA R16, R42, R7, R6 ;  /* 0x000000072a107223 */ /* 0x010fe40000000006 */
[----:B0-----:R-:W-:-:S02]  /*2180*/  FFMA R20, R32, R12, R5 ;  /* 0x0000000c20147223 */ /* 0x001fc40000000005 */
[C---:B-1----:R-:W-:Y:S02]  /*2190*/  FFMA R57, R32.reuse, R28, R57 ;  /* 0x0000001c20397223 */ /* 0x042fe40000000039 */
[----:B------:R-:W-:Y:S01]  /*21a0*/  LDS R28, [R56.X4+0xfc0] ;  /* 0x000fc000381c7984 */ /* 0x000fe20000004800 */
[----:B-----5:R-:W-:-:S03]  /*21b0*/  FFMA R21, R32, R8, R4 ;  /* 0x0000000820157223 */ /* 0x020fc60000000004 */
[----:B------:R-:W0:Y:S01]  /*21c0*/  LDS.128 R4, [R53+0x190] ;  /* 0x0001900035047984 */ /* 0x000e220000000c00 */
[----:B--2---:R-:W-:-:S03]  /*21d0*/  FFMA R36, R32, R36, R43 ;  /* 0x0000002420247223 */ /* 0x004fc6000000002b */
[----:B------:R-:W1:Y:S01]  /*21e0*/  LDS.128 R32, [R53+0x90] ;  /* 0x0000900035207984 */ /* 0x000e620000000c00 */
[C---:B------:R-:W-:Y:S02]  /*21f0*/  FFMA R25, R41.reuse, R25, R24 ;  /* 0x0000001929197223 */ /* 0x040fe40000000018 */
[----:B------:R-:W-:Y:S02]  /*2200*/  FFMA R37, R41, R37, R36 ;  /* 0x0000002529257223 */ /* 0x000fe40000000024 */
[C---:B------:R-:W-:Y:S01]  /*2210*/  FFMA R26, R40.reuse, R26, R25 ;  /* 0x0000001a281a7223 */ /* 0x040fe20000000019 */
[----:B------:R-:W-:Y:S01]  /*2220*/  LDS R36, [R56.X4+0x1110] ;  /* 0x0011100038247984 */ /* 0x000fe20000004800 */
[----:B------:R-:W-:-:S03]  /*2230*/  FFMA R37, R40, R38, R37 ;  /* 0x0000002628257223 */ /* 0x000fc60000000025 */
[----:B------:R-:W2:Y:S01]  /*2240*/  LDS R38, [R56.X4+0x1030] ;  /* 0x0010300038267984 */ /* 0x000ea20000004800 */
[----:B------:R-:W-:Y:S02]  /*2250*/  FFMA R18, R40, R18, R17 ;  /* 0x0000001228127223 */ /* 0x000fe40000000011 */
[C---:B------:R-:W-:Y:S02]  /*2260*/  FFMA R17, R42.reuse, R27, R26 ;  /* 0x0000001b2a117223 */ /* 0x040fe4000000001a */
[C---:B------:R-:W-:Y:S01]  /*2270*/  FFMA R39, R42.reuse, R39, R37 ;  /* 0x000000272a277223 */ /* 0x040fe20000000025 */
[----:B------:R-:W-:Y:S04]  /*2280*/  LDS.128 R24, [R53+0x290] ;  /* 0x0002900035187984 */ /* 0x000fe80000000c00 */
[----:B------:R-:W3:Y:S01]  /*2290*/  LDS R37, [R56.X4+0x10a0] ;  /* 0x0010a00038257984 */ /* 0x000ee20000004800 */
[----:B------:R-:W-:-:S02]  /*22a0*/  FFMA R12, R42, R19, R18 ;  /* 0x000000132a0c7223 */ /* 0x000fc40000000012 */
[----:B0-----:R-:W-:Y:S02]  /*22b0*/  FFMA R4, R28, R4, R17 ;  /* 0x000000041c047223 */ /* 0x001fe40000000011 */
[----:B-1----:R-:W-:Y:S02]  /*22c0*/  FFMA R32, R32, R28, R16 ;  /* 0x0000001c20207223 */ /* 0x002fe40000000010 */
[----:B------:R-:W0:Y:S01]  /*22d0*/  LDS.128 R16, [R53+0x390] ;  /* 0x0003900035107984 */ /* 0x000e220000000c00 */
[C---:B------:R-:W-:Y:S02]  /*22e0*/  FFMA R13, R41.reuse, R13, R20 ;  /* 0x0000000d290d7223 */ /* 0x040fe40000000014 */
[----:B------:R-:W-:Y:S02]  /*22f0*/  FFMA R8, R42, R23, R22 ;  /* 0x000000172a087223 */ /* 0x000fe40000000016 */
[C---:B------:R-:W-:Y:S02]  /*2300*/  FFMA R9, R41.reuse, R9, R21 ;  /* 0x0000000929097223 */ /* 0x040fe40000000015 */
[----:B------:R-:W-:Y:S01]  /*2310*/  FFMA R29, R41, R29, R57 ;  /* 0x0000001d291d7223 */ /* 0x000fe20000000039 */
[----:B------:R-:W1:Y:S01]  /*2320*/  LDS.128 R20, [R53+0x490] ;  /* 0x0004900035147984 */ /* 0x000e620000000c00 */
[----:B------:R-:W-:-:S02]  /*2330*/  FFMA R14, R40, R14, R13 ;  /* 0x0000000e280e7223 */ /* 0x000fc4000000000d */
[----:B--2---:R-:W-:Y:S01]  /*2340*/  FFMA R4, R38, R5, R4 ;  /* 0x0000000526047223 */ /* 0x004fe20000000004 */
[----:B------:R-:W-:Y:S01]  /*2350*/  LDS R41, [R56.X4+0x11f0] ;  /* 0x0011f00038297984 */ /* 0x000fe20000004800 */
[C---:B------:R-:W-:Y:S02]  /*2360*/  FFMA R10, R40.reuse, R10, R9 ;  /* 0x0000000a280a7223 */ /* 0x040fe40000000009 */
[----:B------:R-:W-:Y:S01]  /*2370*/  FFMA R40, R40, R30, R29 ;  /* 0x0000001e28287223 */ /* 0x000fe2000000001d */
[----:B------:R-:W-:Y:S01]  /*2380*/  LDS R57, [R56.X4+0x1420] ;  /* 0x0014200038397984 */ /* 0x000fe20000004800 */
[----:B------:R-:W-:Y:S02]  /*2390*/  FFMA R30, R42, R15, R14 ;  /* 0x0000000f2a1e7223 */ /* 0x000fe4000000000e */
[----:B---3--:R-:W-:Y:S02]  /*23a0*/  FFMA R4, R37, R6, R4 ;  /* 0x0000000625047223 */ /* 0x008fe40000000004 */
[----:B------:R-:W-:-:S02]  /*23b0*/  FFMA R5, R28, R24, R12 ;  /* 0x000000181c057223 */ /* 0x000fc4000000000c */
[----:B------:R-:W2:Y:S01]  /*23c0*/  LDS.128 R12, [R53+0x590] ;  /* 0x00059000350c7984 */ /* 0x000ea20000000c00 */
[C---:B------:R-:W-:Y:S02]  /*23d0*/  FFMA R31, R42.reuse, R31, R40 ;  /* 0x0000001f2a1f7223 */ /* 0x040fe40000000028 */
[----:B------:R-:W-:Y:S02]  /*23e0*/  FFMA R29, R42, R11, R10 ;  /* 0x0000000b2a1d7223 */ /* 0x000fe4000000000a */
[----:B------:R-:W-:Y:S02]  /*23f0*/  FFMA R40, R36, R7, R4 ;  /* 0x0000000724287223 */ /* 0x000fe40000000004 */
[----:B------:R-:W-:Y:S02]  /*2400*/  FFMA R25, R38, R25, R5 ;  /* 0x0000001926197223 */ /* 0x000fe40000000005 */
[----:B------:R-:W3:Y:S01]  /*2410*/  LDS.128 R4, [R53+0x690] ;  /* 0x0006900035047984 */ /* 0x000ee20000000c00 */
[----:B0-----:R-:W-:-:S03]  /*2420*/  FFMA R16, R28, R16, R8 ;  /* 0x000000101c107223 */ /* 0x001fc60000000008 */
[----:B------:R-:W0:Y:S01]  /*2430*/  LDS.128 R8, [R53+0x790] ;  /* 0x0007900035087984 */ /* 0x000e220000000c00 */
[----:B------:R-:W-:Y:S02]  /*2440*/  FFMA R32, R38, R33, R32 ;  /* 0x0000002126207223 */ /* 0x000fe40000000020 */
[----:B-1----:R-:W-:Y:S02]  /*2450*/  FFMA R20, R28, R20, R39 ;  /* 0x000000141c147223 */ /* 0x002fe40000000027 */
[C---:B------:R-:W-:Y:S01]  /*2460*/  FFMA R32, R37.reuse, R34, R32 ;  /* 0x0000002225207223 */ /* 0x040fe20000000020 */
[----:B------:R-:W-:Y:S01]  /*2470*/  LDS R39, [R56.X4+0x1180] ;  /* 0x0011800038277984 */ /* 0x000fe20000004800 */
[----:B------:R-:W-:Y:S02]  /*2480*/  FFMA R20, R38, R21, R20 ;  /* 0x0000001526147223 */ /* 0x000fe40000000014 */
[----:B------:R-:W-:Y:S02]  /*2490*/  FFMA R24, R36, R35, R32 ;  /* 0x0000002324187223 */ /* 0x000fe40000000020 */
[----:B------:R-:W-:Y:S01]  /*24a0*/  FFMA R20, R37, R22, R20 ;  /* 0x0000001625147223 */ /* 0x000fe20000000014 */
[----:B------:R-:W1:Y:S01]  /*24b0*/  LDS.128 R32, [R53+0xa0] ;  /* 0x0000a00035207984 */ /* 0x000e620000000c00 */
[----:B--2---:R-:W-:-:S02]  /*24c0*/  FFMA R29, R28, R12, R29 ;  /* 0x0000000c1c1d7223 */ /* 0x004fc4000000001d */
[----:B------:R-:W-:Y:S02]  /*24d0*/  FFMA R43, R36, R23, R20 ;  /* 0x00000017242b7223 */ /* 0x000fe40000000014 */
[----:B------:R-:W-:Y:S01]  /*24e0*/  FFMA R13, R38, R13, R29 ;  /* 0x0000000d260d7223 */ /* 0x000fe2000000001d */
[----:B------:R-:W2:Y:S01]  /*24f0*/  LDS.128 R20, [R53+0x3a0] ;  /* 0x0003a00035147984 */ /* 0x000ea20000000c00 */
[C---:B---3--:R-:W-:Y:S02]  /*2500*/  FFMA R4, R28.reuse, R4, R30 ;  /* 0x000000041c047223 */ /* 0x048fe4000000001e */
[----:B0-----:R-:W-:Y:S02]  /*2510*/  FFMA R8, R28, R8, R31 ;  /* 0x000000081c087223 */ /* 0x001fe4000000001f */
[----:B------:R-:W0:Y:S01]  /*2520*/  LDS.128 R28, [R53+0x1a0] ;  /* 0x0001a000351c7984 */ /* 0x000e220000000c00 */
[C---:B------:R-:W-:Y:S02]  /*2530*/  FFMA R16, R38.reuse, R17, R16 ;  /* 0x0000001126107223 */ /* 0x040fe40000000010 */
[----:B------:R-:W-:-:S02]  /*2540*/  FFMA R4, R38, R5, R4 ;  /* 0x0000000526047223 */ /* 0x000fc40000000004 */
[C---:B------:R-:W-:Y:S02]  /*2550*/  FFMA R16, R37.reuse, R18, R16 ;  /* 0x0000001225107223 */ /* 0x040fe40000000010 */
[----:B------:R-:W-:Y:S02]  /*2560*/  FFMA R8, R38, R9, R8 ;  /* 0x0000000926087223 */ /* 0x000fe40000000008 */
[C---:B------:R-:W-:Y:S01]  /*2570*/  FFMA R6, R37.reuse, R6, R4 ;  /* 0x0000000625067223 */ /* 0x040fe20000000004 */
[----:B------:R-:W-:Y:S01]  /*2580*/  LDS R38, [R56.X4+0x1260] ;  /* 0x0012600038267984 */ /* 0x000fe20000004800 */
[C---:B------:R-:W-:Y:S02]  /*2590*/  FFMA R26, R37.reuse, R26, R25 ;  /* 0x0000001a251a7223 */ /* 0x040fe40000000019 */
[----:B------:R-:W-:Y:S02]  /*25a0*/  FFMA R12, R36, R19, R16 ;  /* 0x00000013240c7223 */ /* 0x000fe40000000010 */
[C---:B------:R-:W-:Y:S01]  /*25b0*/  FFMA R14, R37.reuse, R14, R13 ;  /* 0x0000000e250e7223 */ /* 0x040fe2000000000d */
[----:B------:R-:W3:Y:S01]  /*25c0*/  LDS.128 R16, [R53+0x2a0] ;  /* 0x0002a00035107984 */ /* 0x000ee20000000c00 */
[----:B------:R-:W-:-:S02]  /*25d0*/  FFMA R10, R37, R10, R8 ;  /* 0x0000000a250a7223 */ /* 0x000fc40000000008 */
[----:B-1----:R-:W-:Y:S02]  /*25e0*/  FFMA R4, R32, R39, R24 ;  /* 0x0000002720047223 */ /* 0x002fe40000000018 */
[C---:B------:R-:W-:Y:S02]  /*25f0*/  FFMA R42, R36.reuse, R27, R26 ;  /* 0x0000001b242a7223 */ /* 0x040fe4000000001a */
[----:B------:R-:W-:Y:S01]  /*2600*/  FFMA R32, R36, R15, R14 ;  /* 0x0000000f24207223 */ /* 0x000fe2000000000e */
[----:B------:R-:W1:Y:S01]  /*2610*/  LDS.128 R24, [R53+0x4a0] ;  /* 0x0004a00035187984 */ /* 0x000e620000000c00 */
[----:B------:R-:W-:Y:S02]  /*2620*/  FFMA R33, R41, R33, R4 ;  /* 0x0000002129217223 */ /* 0x000fe40000000004 */
[C---:B--2---:R-:W-:Y:S02]  /*2630*/  FFMA R20, R39.reuse, R20, R12 ;  /* 0x0000001427147223 */ /* 0x044fe4000000000c */
[----:B------:R-:W2:Y:S01]  /*2640*/  LDS.128 R12, [R53+0x7a0] ;  /* 0x0007a000350c7984 */ /* 0x000ea20000000c00 */
[----:B0-----:R-:W-:-:S02]  /*2650*/  FFMA R40, R39, R28, R40 ;  /* 0x0000001c27287223 */ /* 0x001fc40000000028 */
[C---:B------:R-:W-:Y:S02]  /*2660*/  FFMA R28, R36.reuse, R7, R6 ;  /* 0x00000007241c7223 */ /* 0x040fe40000000006 */
[----:B------:R-:W-:Y:S01]  /*2670*/  FFMA R36, R36, R11, R10 ;  /* 0x0000000b24247223 */ /* 0x000fe2000000000a */
[----:B------:R-:W0:Y:S04]  /*2680*/  LDS.128 R4, [R53+0x5a0] ;  /* 0x0005a00035047984 */ /* 0x000e280000000c00 */
[----:B------:R-:W4:Y:S01]  /*2690*/  LDS.128 R8, [R53+0x6a0] ;  /* 0x0006a00035087984 */ /* 0x000f220000000c00 */
[----:B------:R-:W-:Y:S02]  /*26a0*/  FFMA R29, R41, R29, R40 ;  /* 0x0000001d291d7223 */ /* 0x000fe40000000028 */
[----:B---3--:R-:W-:-:S02]  /*26b0*/  FFMA R16, R39, R16, R42 ;  /* 0x0000001027107223 */ /* 0x008fc4000000002a */
[C---:B------:R-:W-:Y:S02]  /*26c0*/  FFMA R21, R41.reuse, R21, R20 ;  /* 0x0000001529157223 */ /* 0x040fe40000000014 */
[----:B------:R-:W-:Y:S02]  /*26d0*/  FFMA R16, R41, R17, R16 ;  /* 0x0000001129107223 */ /* 0x000fe40000000010 */
[C---:B-1----:R-:W-:Y:S02]  /*26e0*/  FFMA R24, R39.reuse, R24, R43 ;  /* 0x0000001827187223 */ /* 0x042fe4000000002b */
[----:B--2---:R-:W-:Y:S02]  /*26f0*/  FFMA R12, R39, R12, R36 ;  /* 0x0000000c270c7223 */ /* 0x004fe40000000024 */
[C---:B------:R-:W-:Y:S02]  /*2700*/  FFMA R25, R41.reuse, R25, R24 ;  /* 0x0000001929197223 */ /* 0x040fe40000000018 */
[----:B------:R-:W-:-:S02]  /*2710*/  FFMA R13, R41, R13, R12 ;  /* 0x0000000d290d7223 */ /* 0x000fc4000000000c */
[C---:B------:R-:W-:Y:S02]  /*2720*/  FFMA R34, R38.reuse, R34, R33 ;  /* 0x0000002226227223 */ /* 0x040fe40000000021 */
[----:B------:R-:W-:Y:S02]  /*2730*/  FFMA R30, R38, R30, R29 ;  /* 0x0000001e261e7223 */ /* 0x000fe4000000001d */
[C---:B0-----:R-:W-:Y:S02]  /*2740*/  FFMA R4, R39.reuse, R4, R32 ;  /* 0x0000000427047223 */ /* 0x041fe40000000020 */
[----:B----4-:R-:W-:Y:S02]  /*2750*/  FFMA R8, R39, R8, R28 ;  /* 0x0000000827087223 */ /* 0x010fe4000000001c */
[C---:B------:R-:W-:Y:S02]  /*2760*/  FFMA R5, R41.reuse, R5, R4 ;  /* 0x0000000529057223 */ /* 0x040fe40000000004 */
[----:B------:R-:W-:-:S02]  /*2770*/  FFMA R9, R41, R9, R8 ;  /* 0x0000000929097223 */ /* 0x000fc40000000008 */
[C---:B------:R-:W-:Y:S01]  /*2780*/  FFMA R18, R38.reuse, R18, R16 ;  /* 0x0000001226127223 */ /* 0x040fe20000000010 */
[----:B------:R-:W-:Y:S01]  /*2790*/  LDS.128 R40, [R53+0x3b0] ;  /* 0x0003b00035287984 */ /* 0x000fe20000000c00 */
[C---:B------:R-:W-:Y:S02]  /*27a0*/  FFMA R22, R38.reuse, R22, R21 ;  /* 0x0000001626167223 */ /* 0x040fe40000000015 */
[C---:B------:R-:W-:Y:S01]  /*27b0*/  FFMA R26, R38.reuse, R26, R25 ;  /* 0x0000001a261a7223 */ /* 0x040fe20000000019 */
[----:B------:R-:W-:Y:S01]  /*27c0*/  LDS R16, [R56.X4+0x1340] ;  /* 0x0013400038107984 */ /* 0x000fe20000004800 */
[C---:B------:R-:W-:Y:S02]  /*27d0*/  FFMA R6, R38.reuse, R6, R5 ;  /* 0x0000000626067223 */ /* 0x040fe40000000005 */
[C---:B------:R-:W-:Y:S02]  /*27e0*/  FFMA R10, R38.reuse, R10, R9 ;  /* 0x0000000a260a7223 */ /* 0x040fe40000000009 */
[----:B------:R-:W-:-:S02]  /*27f0*/  FFMA R14, R38, R14, R13 ;  /* 0x0000000e260e7223 */ /* 0x000fc4000000000d */
[----:B------:R-:W0:Y:S01]  /*2800*/  LDS.128 R36, [R53+0x2b0] ;  /* 0x0002b00035247984 */ /* 0x000e220000000c00 */
[----:B------:R-:W-:-:S03]  /*2810*/  FFMA R17, R59, R35, R34 ;  /* 0x000000233b117223 */ /* 0x000fc60000000022 */
[----:B------:R-:W1:Y:S01]  /*2820*/  LDS.128 R32, [R53+0xb0] ;  /* 0x0000b00035207984 */ /* 0x000e620000000c00 */
[C---:B------:R-:W-:Y:S02]  /*2830*/  FFMA R20, R59.reuse, R31, R30 ;  /* 0x0000001f3b147223 */ /* 0x040fe4000000001e */
[C---:B------:R-:W-:Y:S01]  /*2840*/  FFMA R4, R59.reuse, R19, R18 ;  /* 0x000000133b047223 */ /* 0x040fe20000000012 */
[----:B------:R-:W2:Y:S01]  /*2850*/  LDS.128 R28, [R53+0x1b0] ;  /* 0x0001b000351c7984 */ /* 0x000ea20000000c00 */
[----:B------:R-:W-:-:S03]  /*2860*/  FFMA R18, R59, R27, R26 ;  /* 0x0000001b3b127223 */ /* 0x000fc6000000001a */
[----:B------:R-:W3:Y:S01]  /*2870*/  LDS.128 R24, [R53+0x4b0] ;  /* 0x0004b00035187984 */ /* 0x000ee20000000c00 */
[C---:B------:R-:W-:Y:S02]  /*2880*/  FFMA R23, R59.reuse, R23, R22 ;  /* 0x000000173b177223 */ /* 0x040fe40000000016 */
[C---:B------:R-:W-:Y:S02]  /*2890*/  FFMA R19, R59.reuse, R11, R10 ;  /* 0x0000000b3b137223 */ /* 0x040fe4000000000a */
[----:B------:R-:W4:Y:S01]  /*28a0*/  LDS.128 R8, [R53+0x6b0] ;  /* 0x0006b00035087984 */ /* 0x000f220000000c00 */
[----:B0-----:R-:W-:Y:S02]  /*28b0*/  FFMA R4, R16, R36, R4 ;  /* 0x0000002410047223 */ /* 0x001fe40000000004 */
[----:B-1----:R-:W-:Y:S01]  /*28c0*/  FFMA R32, R32, R16, R17 ;  /* 0x0000001020207223 */ /* 0x002fe20000000011 */
[----:B------:R-:W-:Y:S01]  /*28d0*/  LDS R36, [R56.X4+0x1650] ;  /* 0x0016500038247984 */ /* 0x000fe20000004800 */
[----:B------:R-:W-:-:S02]  /*28e0*/  FFMA R17, R59, R7, R6 ;  /* 0x000000073b117223 */ /* 0x000fc40000000006 */
[----:B------:R-:W-:Y:S02]  /*28f0*/  FFMA R59, R59, R15, R14 ;  /* 0x0000000f3b3b7223 */ /* 0x000fe4000000000e */
[----:B------:R-:W-:Y:S01]  /*2900*/  FFMA R37, R58, R37, R4 ;  /* 0x000000253a257223 */ /* 0x000fe20000000004 */
[----:B------:R-:W0:Y:S04]  /*2910*/  LDS.128 R12, [R53+0x7b0] ;  /* 0x0007b000350c7984 */ /* 0x000e280000000c00 */
[----:B------:R-:W1:Y:S01]  /*2920*/  LDS.128 R4, [R53+0x5b0] ;  /* 0x0005b00035047984 */ /* 0x000e620000000c00 */
[----:B------:R-:W-:-:S03]  /*2930*/  FFMA R23, R16, R40, R23 ;  /* 0x0000002810177223 */ /* 0x000fc60000000017 */
[----:B------:R-:W5:Y:S01]  /*2940*/  LDS R40, [R56.X4+0x1490] ;  /* 0x0014900038287984 */ /* 0x000f620000004800 */
[----:B--2---:R-:W-:Y:S02]  /*2950*/  FFMA R20, R16, R28, R20 ;  /* 0x0000001c10147223 */ /* 0x004fe40000000014 */
[C---:B------:R-:W-:Y:S02]  /*2960*/  FFMA R23, R58.reuse, R41, R23 ;  /* 0x000000293a177223 */ /* 0x040fe40000000017 */
[----:B------:R-:W-:Y:S02]  /*2970*/  FFMA R20, R58, R29, R20 ;  /* 0x0000001d3a147223 */ /* 0x000fe40000000014 */
[----:B---3--:R-:W-:Y:S02]  /*2980*/  FFMA R18, R16, R24, R18 ;  /* 0x0000001810127223 */ /* 0x008fe40000000012 */
[C---:B------:R-:W-:Y:S02]  /*2990*/  FFMA R30, R57.reuse, R30, R20 ;  /* 0x0000001e391e7223 */ /* 0x040fe40000000014 */
[----:B------:R-:W-:-:S02]  /*29a0*/  FFMA R24, R57, R38, R37 ;  /* 0x0000002639187223 */ /* 0x000fc40000000025 */
[----:B------:R-:W-:Y:S01]  /*29b0*/  FFMA R42, R57, R42, R23 ;  /* 0x0000002a392a7223 */ /* 0x000fe20000000017 */
[----:B------:R-:W-:Y:S01]  /*29c0*/  LDS R38, [R56.X4+0x1500] ;  /* 0x0015000038267984 */ /* 0x000fe20000004800 */
[----:B------:R-:W-:Y:S02]  /*29d0*/  FFMA R25, R58, R25, R18 ;  /* 0x000000193a197223 */ /* 0x000fe40000000012 */
[----:B----4-:R-:W-:Y:S01]  /*29e0*/  FFMA R28, R16, R8, R19 ;  /* 0x00000008101c7223 */ /* 0x010fe20000000013 */
[----:B------:R-:W2:Y:S01]  /*29f0*/  LDS.128 R20, [R53+0xc0] ;  /* 0x0000c00035147984 */ /* 0x000ea20000000c00 */
[----:B------:R-:W-:-:S03]  /*2a00*/  FFMA R32, R58, R33, R32 ;  /* 0x000000213a207223 */ /* 0x000fc60000000020 */
[----:B------:R-:W-:Y:S01]  /*2a10*/  LDS R37, [R56.X4+0x15e0] ;  /* 0x0015e00038257984 */ /* 0x000fe20000004800 */
[C---:B0-----:R-:W-:Y:S02]  /*2a20*/  FFMA R59, R16.reuse, R12, R59 ;  /* 0x0000000c103b7223 */ /* 0x041fe4000000003b */
[----:B-1----:R-:W-:Y:S02]  /*2a30*/  FFMA R29, R16, R4, R17 ;  /* 0x00000004101d7223 */ /* 0x002fe40000000011 */
[----:B------:R-:W0:Y:S01]  /*2a40*/  LDS.128 R16, [R53+0x1c0] ;  /* 0x0001c00035107984 */ /* 0x000e220000000c00 */
[----:B-----5:R-:W-:-:S03]  /*2a50*/  FFMA R4, R40, R39, R24 ;  /* 0x0000002728047223 */ /* 0x020fc60000000018 */
[----:B------:R-:W1:Y:S01]  /*2a60*/  LDS R39, [R56.X4+0x1570] ;  /* 0x0015700038277984 */ /* 0x000e620000004800 */
[C---:B------:R-:W-:Y:S02]  /*2a70*/  FFMA R34, R57.reuse, R34, R32 ;  /* 0x0000002239227223 */ /* 0x040fe40000000020 */
[----:B------:R-:W-:Y:S02]  /*2a80*/  FFMA R12, R57, R26, R25 ;  /* 0x0000001a390c7223 */ /* 0x000fe40000000019 */
[C---:B------:R-:W-:Y:S02]  /*2a90*/  FFMA R35, R40.reuse, R35, R34 ;  /* 0x0000002328237223 */ /* 0x040fe40000000022 */
[C---:B------:R-:W-:Y:S02]  /*2aa0*/  FFMA R30, R40.reuse, R31, R30 ;  /* 0x0000001f281e7223 */ /* 0x040fe4000000001e */
[----:B------:R-:W-:Y:S02]  /*2ab0*/  FFMA R12, R40, R27, R12 ;  /* 0x0000001b280c7223 */ /* 0x000fe4000000000c */
[----:B------:R-:W3:Y:S01]  /*2ac0*/  LDS.128 R24, [R53+0x2c0] ;  /* 0x0002c00035187984 */ /* 0x000ee20000000c00 */
[----:B------:R-:W-:-:S02]  /*2ad0*/  FFMA R5, R58, R5, R29 ;  /* 0x000000053a057223 */ /* 0x000fc4000000001d */
[----:B------:R-:W-:Y:S02]  /*2ae0*/  FFMA R9, R58, R9, R28 ;  /* 0x000000093a097223 */ /* 0x000fe4000000001c */
[----:B--2---:R-:W-:Y:S02]  /*2af0*/  FFMA R20, R20, R38, R35 ;  /* 0x0000002614147223 */ /* 0x004fe40000000023 */
[----:B------:R-:W2:Y:S01]  /*2b00*/  LDS.128 R32, [R53+0x4c0] ;  /* 0x0004c00035207984 */ /* 0x000ea20000000c00 */
[----:B0-----:R-:W-:-:S03]  /*2b10*/  FFMA R16, R38, R16, R30 ;  /* 0x0000001026107223 */ /* 0x001fc6000000001e */
[----:B------:R-:W0:Y:S01]  /*2b20*/  LDS.128 R28, [R53+0x3c0] ;  /* 0x0003c000351c7984 */ /* 0x000e220000000c00 */
[----:B------:R-:W-:Y:S02]  /*2b30*/  FFMA R6, R57, R6, R5 ;  /* 0x0000000639067223 */ /* 0x000fe40000000005 */
[----:B-1----:R-:W-:Y:S02]  /*2b40*/  FFMA R5, R39, R21, R20 ;  /* 0x0000001527057223 */ /* 0x002fe40000000014 */
[----:B------:R-:W-:Y:S02]  /*2b50*/  FFMA R13, R58, R13, R59 ;  /* 0x0000000d3a0d7223 */ /* 0x000fe4000000003b */
[----:B------:R-:W-:Y:S02]  /*2b60*/  FFMA R5, R37, R22, R5 ;  /* 0x0000001625057223 */ /* 0x000fe40000000005 */
[----:B------:R-:W-:Y:S02]  /*2b70*/  FFMA R8, R40, R43, R42 ;  /* 0x0000002b28087223 */ /* 0x000fe4000000002a */
[C---:B------:R-:W-:Y:S01]  /*2b80*/  FFMA R10, R57.reuse, R10, R9 ;  /* 0x0000000a390a7223 */ /* 0x040fe20000000009 */
[----:B------:R-:W-:Y:S01]  /*2b90*/  LDS R42, [R56.X4+0x1730] ;  /* 0x00173000382a7984 */ /* 0x000fe20000004800 */
[----:B------:R-:W-:-:S02]  /*2ba0*/  FFMA R14, R57, R14, R13 ;  /* 0x0000000e390e7223 */ /* 0x000fc4000000000d */
[----:B------:R-:W-:Y:S02]  /*2bb0*/  FFMA R20, R40, R7, R6 ;  /* 0x0000000728147223 */ /* 0x000fe40000000006 */
[----:B---3--:R-:W-:Y:S02]  /*2bc0*/  FFMA R24, R38, R24, R4 ;  /* 0x0000001826187223 */ /* 0x008fe40000000004 */
[----:B------:R-:W-:Y:S02]  /*2bd0*/  FFMA R43, R36, R23, R5 ;  /* 0x00000017242b7223 */ /* 0x000fe40000000005 */
[----:B------:R-:W1:Y:S01]  /*2be0*/  LDS.128 R4, [R53+0x5c0] ;  /* 0x0005c00035047984 */ /* 0x000e620000000c00 */
[C---:B------:R-:W-:Y:S02]  /*2bf0*/  FFMA R21, R40.reuse, R11, R10 ;  /* 0x0000000b28157223 */ /* 0x040fe4000000000a */
[----:B------:R-:W-:Y:S02]  /*2c00*/  FFMA R22, R40, R15, R14 ;  /* 0x0000000f28167223 */ /* 0x000fe4000000000e */
[C---:B--2---:R-:W-:Y:S01]  /*2c10*/  FFMA R32, R38.reuse, R32, R12 ;  /* 0x0000002026207223 */ /* 0x044fe2000000000c */
[----:B------:R-:W-:Y:S04]  /*2c20*/  LDS R40, [R56.X4+0x16c0] ;  /* 0x0016c00038287984 */ /* 0x000fe80000004800 */
[----:B------:R-:W2:Y:S01]  /*2c30*/  LDS.128 R12, [R53+0x6c0] ;  /* 0x0006c000350c7984 */ /* 0x000ea20000000c00 */
[----:B0-----:R-:W-:-:S03]  /*2c40*/  FFMA R28, R38, R28, R8 ;  /* 0x0000001c261c7223 */ /* 0x001fc60000000008 */
[----:B------:R-:W0:Y:S01]  /*2c50*/  LDS.128 R8, [R53+0x7c0] ;  /* 0x0007c00035087984 */ /* 0x000e220000000c00 */
[C---:B------:R-:W-:Y:S02]  /*2c60*/  FFMA R24, R39.reuse, R25, R24 ;  /* 0x0000001927187223 */ /* 0x040fe40000000018 */
[----:B------:R-:W-:Y:S02]  /*2c70*/  FFMA R16, R39, R17, R16 ;  /* 0x0000001127107223 */ /* 0x000fe40000000010 */
[C---:B------:R-:W-:Y:S02]  /*2c80*/  FFMA R26, R37.reuse, R26, R24 ;  /* 0x0000001a251a7223 */ /* 0x040fe40000000018 */
[----:B------:R-:W-:Y:S02]  /*2c90*/  FFMA R16, R37, R18, R16 ;  /* 0x0000001225107223 */ /* 0x000fe40000000010 */
[----:B------:R-:W-:Y:S02]  /*2ca0*/  FFMA R57, R36, R27, R26 ;  /* 0x0000001b24397223 */ /* 0x000fe4000000001a */
[----:B------:R-:W-:Y:S01]  /*2cb0*/  FFMA R32, R39, R33, R32 ;  /* 0x0000002127207223 */ /* 0x000fe20000000020 */
[----:B------:R-:W3:Y:S01]  /*2cc0*/  LDS.128 R24, [R53+0x2d0] ;  /* 0x0002d00035187984 */ /* 0x000ee20000000c00 */
[----:B-1----:R-:W-:-:S04]  /*2cd0*/  FFMA R20, R38, R4, R20 ;  /* 0x0000000426147223 */ /* 0x002fc80000000014 */
[----:B------:R-:W-:Y:S02]  /*2ce0*/  FFMA R5, R39, R5, R20 ;  /* 0x0000000527057223 */ /* 0x000fe40000000014 */
[----:B--2---:R-:W-:Y:S02]  /*2cf0*/  FFMA R12, R38, R12, R21 ;  /* 0x0000000c260c7223 */ /* 0x004fe40000000015 */
[----:B------:R-:W-:Y:S02]  /*2d00*/  FFMA R32, R37, R34, R32 ;  /* 0x0000002225207223 */ /* 0x000fe40000000020 */
[----:B------:R-:W-:Y:S02]  /*2d10*/  FFMA R41, R36, R19, R16 ;  /* 0x0000001324297223 */ /* 0x000fe40000000010 */
[----:B------:R-:W1:Y:S01]  /*2d20*/  LDS.128 R16, [R53+0xd0] ;  /* 0x0000d00035107984 */ /* 0x000e620000000c00 */
[----:B0-----:R-:W-:-:S03]  /*2d30*/  FFMA R8, R38, R8, R22 ;  /* 0x0000000826087223 */ /* 0x001fc60000000016 */
[----:B------:R-:W0:Y:S01]  /*2d40*/  LDS.128 R20, [R53+0x1d0] ;  /* 0x0001d00035147984 */ /* 0x000e220000000c00 */
[----:B------:R-:W-:-:S03]  /*2d50*/  FFMA R58, R36, R35, R32 ;  /* 0x00000023243a7223 */ /* 0x000fc60000000020 */
[----:B------:R-:W2:Y:S01]  /*2d60*/  LDS.128 R32, [R53+0x3d0] ;  /* 0x0003d00035207984 */ /* 0x000ea20000000c00 */
[C---:B------:R-:W-:Y:S02]  /*2d70*/  FFMA R28, R39.reuse, R29, R28 ;  /* 0x0000001d271c7223 */ /* 0x040fe4000000001c */
[----:B------:R-:W-:Y:S01]  /*2d80*/  FFMA R12, R39, R13, R12 ;  /* 0x0000000d270c7223 */ /* 0x000fe2000000000c */
[----:B------:R-:W-:Y:S01]  /*2d90*/  LDS R38, [R56.X4+0x17a0] ;  /* 0x0017a00038267984 */ /* 0x000fe20000004800 */
[C---:B------:R-:W-:Y:S02]  /*2da0*/  FFMA R28, R37.reuse, R30, R28 ;  /* 0x0000001e251c7223 */ /* 0x040fe4000000001c */
[----:B------:R-:W-:Y:S02]  /*2db0*/  FFMA R14, R37, R14, R12 ;  /* 0x0000000e250e7223 */ /* 0x000fe4000000000c */
[----:B------:R-:W-:Y:S02]  /*2dc0*/  FFMA R4, R36, R31, R28 ;  /* 0x0000001f24047223 */ /* 0x000fe4000000001c */
[----:B------:R-:W4:Y:S01]  /*2dd0*/  LDS.128 R28, [R53+0x4d0] ;  /* 0x0004d000351c7984 */ /* 0x000f220000000c00 */
[----:B------:R-:W-:-:S02]  /*2de0*/  FFMA R8, R39, R9, R8 ;  /* 0x0000000927087223 */ /* 0x000fc40000000008 */
[----:B---3--:R-:W-:Y:S02]  /*2df0*/  FFMA R57, R40, R24, R57 ;  /* 0x0000001828397223 */ /* 0x008fe40000000039 */
[----:B------:R-:W3:Y:S01]  /*2e00*/  LDS R24, [R56.X4+0x1810] ;  /* 0x0018100038187984 */ /* 0x000ee20000004800 */
[C---:B------:R-:W-:Y:S02]  /*2e10*/  FFMA R6, R37.reuse, R6, R5 ;  /* 0x0000000625067223 */ /* 0x040fe40000000005 */
[----:B------:R-:W-:Y:S02]  /*2e20*/  FFMA R10, R37, R10, R8 ;  /* 0x0000000a250a7223 */ /* 0x000fe40000000008 */
[----:B-1----:R-:W-:Y:S02]  /*2e30*/  FFMA R43, R16, R40, R43 ;  /* 0x00000028102b7223 */ /* 0x002fe4000000002b */
[----:B0-----:R-:W-:Y:S02]  /*2e40*/  FFMA R41, R40, R20, R41 ;  /* 0x0000001428297223 */ /* 0x001fe40000000029 */
[----:B------:R-:W-:-:S02]  /*2e50*/  FFMA R20, R36, R15, R14 ;  /* 0x0000000f24147223 */ /* 0x000fc4000000000e */
[----:B------:R-:W0:Y:S01]  /*2e60*/  LDS.128 R12, [R53+0x5d0] ;  /* 0x0005d000350c7984 */ /* 0x000e220000000c00 */
[C---:B------:R-:W-:Y:S02]  /*2e70*/  FFMA R16, R36.reuse, R7, R6 ;  /* 0x0000000724107223 */ /* 0x040fe40000000006 */
[----:B------:R-:W-:Y:S02]  /*2e80*/  FFMA R36, R36, R11, R10 ;  /* 0x0000000b24247223 */ /* 0x000fe4000000000a */
[----:B------:R-:W1:Y:S01]  /*2e90*/  LDS.128 R8, [R53+0x6d0] ;  /* 0x0006d00035087984 */ /* 0x000e620000000c00 */
[----:B--2---:R-:W-:-:S03]  /*2ea0*/  FFMA R32, R40, R32, R4 ;  /* 0x0000002028207223 */ /* 0x004fc60000000004 */
[----:B------:R-:W2:Y:S01]  /*2eb0*/  LDS.128 R4, [R53+0x7d0] ;  /* 0x0007d00035047984 */ /* 0x000ea20000000c00 */
[----:B------:R-:W-:Y:S02]  /*2ec0*/  FFMA R17, R42, R17, R43 ;  /* 0x000000112a117223 */ /* 0x000fe4000000002b */
[----:B----4-:R-:W-:Y:S02]  /*2ed0*/  FFMA R28, R40, R28, R58 ;  /* 0x0000001c281c7223 */ /* 0x010fe4000000003a */
[----:B------:R-:W-:Y:S02]  /*2ee0*/  FFMA R18, R38, R18, R17 ;  /* 0x0000001226127223 */ /* 0x000fe40000000011 */
[C---:B------:R-:W-:Y:S02]  /*2ef0*/  FFMA R17, R42.reuse, R25, R57 ;  /* 0x000000192a117223 */ /* 0x040fe40000000039 */
[C---:B------:R-:W-:Y:S01]  /*2f00*/  FFMA R21, R42.reuse, R21, R41 ;  /* 0x000000152a157223 */ /* 0x040fe20000000029 */
[----:B------:R-:W-:Y:S01]  /*2f10*/  LDS R57, [R56.X4+0x1960] ;  /* 0x0019600038397984 */ /* 0x000fe20000004800 */
[----:B------:R-:W-:-:S02]  /*2f20*/  FFMA R29, R42, R29, R28 ;  /* 0x0000001d2a1d7223 */ /* 0x000fc4000000001c */
[----:B---3--:R-:W-:Y:S01]  /*2f30*/  FFMA R25, R24, R19, R18 ;  /* 0x0000001318197223 */ /* 0x008fe20000000012 */
[----:B------:R-:W-:Y:S01]  /*2f40*/  LDS R28, [R56.X4+0x1880] ;  /* 0x00188000381c7984 */ /* 0x000fe20000004800 */
[C---:B------:R-:W-:Y:S02]  /*2f50*/  FFMA R26, R38.reuse, R26, R17 ;  /* 0x0000001a261a7223 */ /* 0x040fe40000000011 */
[C---:B------:R-:W-:Y:S02]  /*2f60*/  FFMA R22, R38.reuse, R22, R21 ;  /* 0x0000001626167223 */ /* 0x040fe40000000015 */
[----:B------:R-:W-:Y:S02]  /*2f70*/  FFMA R30, R38, R30, R29 ;  /* 0x0000001e261e7223 */ /* 0x000fe4000000001d */
[----:B------:R-:W-:Y:S01]  /*2f80*/  LDS R29, [R56.X4+0x18f0] ;  /* 0x0018f000381d7984 */ /* 0x000fe20000004800 */
[----:B------:R-:W-:Y:S02]  /*2f90*/  FFMA R33, R42, R33, R32 ;  /* 0x000000212a217223 */ /* 0x000fe40000000020 */
[----:B0-----:R-:W-:-:S02]  /*2fa0*/  FFMA R12, R40, R12, R16 ;  /* 0x0000000c280c7223 */ /* 0x001fc40000000010 */
[----:B------:R-:W0:Y:S01]  /*2fb0*/  LDS.128 R16, [R53+0xe0] ;  /* 0x0000e00035107984 */ /* 0x000e220000000c00 */
[----:B------:R-:W-:Y:S02]  /*2fc0*/  FFMA R32, R24, R23, R22 ;  /* 0x0000001718207223 */ /* 0x000fe40000000016 */
[C---:B-1----:R-:W-:Y:S02]  /*2fd0*/  FFMA R8, R40.reuse, R8, R20 ;  /* 0x0000000828087223 */ /* 0x042fe40000000014 */
[----:B------:R-:W1:Y:S01]  /*2fe0*/  LDS.128 R20, [R53+0x1e0] ;  /* 0x0001e00035147984 */ /* 0x000e620000000c00 */
[----:B--2---:R-:W-:Y:S02]  /*2ff0*/  FFMA R4, R40, R4, R36 ;  /* 0x0000000428047223 */ /* 0x004fe40000000024 */
[C---:B------:R-:W-:Y:S02]  /*3000*/  FFMA R13, R42.reuse, R13, R12 ;  /* 0x0000000d2a0d7223 */ /* 0x040fe4000000000c */
[----:B------:R-:W-:-:S02]  /*3010*/  FFMA R9, R42, R9, R8 ;  /* 0x000000092a097223 */ /* 0x000fc40000000008 */
[----:B------:R-:W-:Y:S02]  /*3020*/  FFMA R5, R42, R5, R4 ;  /* 0x000000052a057223 */ /* 0x000fe40000000004 */
[----:B------:R-:W2:Y:S02]  /*3030*/  LDS.128 R40, [R53+0x2e0] ;  /* 0x0002e00035287984 */ /* 0x000ea40000000c00 */
[C---:B------:R-:W-:Y:S02]  /*3040*/  FFMA R6, R38.reuse, R6, R5 ;  /* 0x0000000626067223 */ /* 0x040fe40000000005 */
[C---:B------:R-:W-:Y:S02]  /*3050*/  FFMA R34, R38.reuse, R34, R33 ;  /* 0x0000002226227223 */ /* 0x040fe40000000021 */
[C---:B------:R-:W-:Y:S02]  /*3060*/  FFMA R14, R38.reuse, R14, R13 ;  /* 0x0000000e260e7223 */ /* 0x040fe4000000000d */
[----:B------:R-:W-:-:S02]  /*3070*/  FFMA R10, R38, R10, R9 ;  /* 0x0000000a260a7223 */ /* 0x000fc40000000009 */
[----:B------:R-:W3:Y:S01]  /*3080*/  LDS.128 R36, [R53+0x3e0] ;  /* 0x0003e00035247984 */ /* 0x000ee20000000c00 */
[----:B------:R-:W-:Y:S02]  /*3090*/  FFMA R26, R24, R27, R26 ;  /* 0x0000001b181a7223 */ /* 0x000fe4000000001a */
[----:B0-----:R-:W-:-:S04]  /*30a0*/  FFMA R4, R16, R28, R25 ;  /* 0x0000001c10047223 */ /* 0x001fc80000000019 */
[----:B------:R-:W-:Y:S02]  /*30b0*/  FFMA R4, R29, R17, R4 ;  /* 0x000000111d047223 */ /* 0x000fe40000000004 */
[----:B-1----:R-:W-:Y:S02]  /*30c0*/  FFMA R32, R28, R20, R32 ;  /* 0x000000141c207223 */ /* 0x002fe40000000020 */
[----:B------:R-:W-:Y:S02]  /*30d0*/  FFMA R20, R24, R7, R6 ;  /* 0x0000000718147223 */ /* 0x000fe40000000006 */
[----:B------:R-:W-:Y:S02]  /*30e0*/  FFMA R18, R57, R18, R4 ;  /* 0x0000001239127223 */ /* 0x000fe40000000004 */
[----:B------:R-:W0:Y:S01]  /*30f0*/  LDS.128 R4, [R53+0x4e0] ;  /* 0x0004e00035047984 */ /* 0x000e220000000c00 */
[----:B--2---:R-:W-:Y:S02]  /*3100*/  FFMA R26, R28, R40, R26 ;  /* 0x000000281c1a7223 */ /* 0x004fe4000000001a */
[C---:B------:R-:W-:Y:S01]  /*3110*/  FFMA R17, R24.reuse, R11, R10 ;  /* 0x0000000b18117223 */ /* 0x040fe2000000000a */
[----:B------:R-:W-:Y:S01]  /*3120*/  LDS R40, [R56.X4+0x19d0] ;  /* 0x0019d00038287984 */ /* 0x000fe20000004800 */
[----:B------:R-:W-:-:S02]  /*3130*/  FFMA R35, R24, R35, R34 ;  /* 0x0000002318237223 */ /* 0x000fc40000000022 */
[C---:B------:R-:W-:Y:S01]  /*3140*/  FFMA R30, R24.reuse, R31, R30 ;  /* 0x0000001f181e7223 */ /* 0x040fe2000000001e */
[----:B------:R-:W1:Y:S01]  /*3150*/  LDS.128 R8, [R53+0x7e0] ;  /* 0x0007e00035087984 */ /* 0x000e620000000c00 */
[----:B------:R-:W-:Y:S02]  /*3160*/  FFMA R16, R24, R15, R14 ;  /* 0x0000000f18107223 */ /* 0x000fe4000000000e */
[C---:B------:R-:W-:Y:S01]  /*3170*/  FFMA R41, R29.reuse, R41, R26 ;  /* 0x000000291d297223 */ /* 0x040fe2000000001a */
[----:B------:R-:W2:Y:S04]  /*3180*/  LDS.128 R12, [R53+0x6e0] ;  /* 0x0006e000350c7984 */ /* 0x000ea80000000c00 */
[----:B------:R-:W4:Y:S01]  /*3190*/  LDS.128 R24, [R53+0x5e0] ;  /* 0x0005e00035187984 */ /* 0x000f220000000c00 */
[----:B------:R-:W-:-:S02]  /*31a0*/  FFMA R21, R29, R21, R32 ;  /* 0x000000151d157223 */ /* 0x000fc40000000020 */
[----:B---3--:R-:W-:Y:S02]  /*31b0*/  FFMA R36, R28, R36, R35 ;  /* 0x000000241c247223 */ /* 0x008fe40000000023 */
[----:B------:R-:W-:Y:S01]  /*31c0*/  FFMA R22, R57, R22, R21 ;  /* 0x0000001639167223 */ /* 0x000fe20000000015 */
[----:B------:R-:W-:Y:S01]  /*31d0*/  LDS.128 R32, [R53+0xf0] ;  /* 0x0000f00035207984 */ /* 0x000fe20000000c00 */
[----:B------:R-:W-:-:S03]  /*31e0*/  FFMA R36, R29, R37, R36 ;  /* 0x000000251d247223 */ /* 0x000fc60000000024 */
[----:B------:R-:W-:Y:S01]  /*31f0*/  LDS R37, [R56.X4+0x1ab0] ;  /* 0x001ab00038257984 */ /* 0x000fe20000004800 */
[----:B0-----:R-:W-:-:S04]  /*3200*/  FFMA R30, R28, R4, R30 ;  /* 0x000000041c1e7223 */ /* 0x001fc8000000001e */
[----:B------:R-:W-:Y:S02]  /*3210*/  FFMA R5, R29, R5, R30 ;  /* 0x000000051d057223 */ /* 0x000fe4000000001e */
[C---:B------:R-:W-:Y:S02]  /*3220*/  FFMA R4, R57.reuse, R38, R36 ;  /* 0x0000002639047223 */ /* 0x040fe40000000024 */
[----:B------:R-:W-:Y:S01]  /*3230*/  FFMA R6, R57, R6, R5 ;  /* 0x0000000639067223 */ /* 0x000fe20000000005 */
[----:B------:R-:W0:Y:S01]  /*3240*/  LDS R36, [R56.X4+0x1a40] ;  /* 0x001a400038247984 */ /* 0x000e220000004800 */
[----:B-1----:R-:W-:Y:S02]  /*3250*/  FFMA R8, R28, R8, R20 ;  /* 0x000000081c087223 */ /* 0x002fe40000000014 */
[----:B------:R-:W-:Y:S01]  /*3260*/  FFMA R5, R40, R23, R22 ;  /* 0x0000001728057223 */ /* 0x000fe20000000016 */
[----:B------:R-:W-:Y:S01]  /*3270*/  LDS R38, [R56.X4+0x1b20] ;  /* 0x001b200038267984 */ /* 0x000fe20000004800 */
[----:B--2---:R-:W-:-:S03]  /*3280*/  FFMA R12, R28, R12, R17 ;  /* 0x0000000c1c0c7223 */ /* 0x004fc60000000011 */
[----:B------:R-:W1:Y:S01]  /*3290*/  LDS.128 R20, [R53+0x3f0] ;  /* 0x0003f00035147984 */ /* 0x000e620000000c00 */
[----:B----4-:R-:W-:Y:S02]  /*32a0*/  FFMA R16, R28, R24, R16 ;  /* 0x000000181c107223 */ /* 0x010fe40000000010 */
[C---:B------:R-:W-:Y:S02]  /*32b0*/  FFMA R12, R29.reuse, R13, R12 ;  /* 0x0000000d1d0c7223 */ /* 0x040fe4000000000c */
[C---:B------:R-:W-:Y:S02]  /*32c0*/  FFMA R16, R29.reuse, R25, R16 ;  /* 0x000000191d107223 */ /* 0x040fe40000000010 */
[----:B------:R-:W-:Y:S02]  /*32d0*/  FFMA R8, R29, R9, R8 ;  /* 0x000000091d087223 */ /* 0x000fe40000000008 */
[----:B------:R-:W2:Y:S01]  /*32e0*/  LDS.128 R28, [R53+0x1f0] ;  /* 0x0001f000351c7984 */ /* 0x000ea20000000c00 */
[----:B------:R-:W-:-:S02]  /*32f0*/  FFMA R42, R57, R42, R41 ;  /* 0x0000002a392a7223 */ /* 0x000fc40000000029 */
[C---:B------:R-:W-:Y:S02]  /*3300*/  FFMA R41, R40.reuse, R19, R18 ;  /* 0x0000001328297223 */ /* 0x040fe40000000012 */
[C---:B------:R-:W-:Y:S02]  /*3310*/  FFMA R26, R57.reuse, R26, R16 ;  /* 0x0000001a391a7223 */ /* 0x040fe40000000010 */
[----:B------:R-:W3:Y:S01]  /*3320*/  LDS.128 R16, [R53+0x2f0] ;  /* 0x0002f00035107984 */ /* 0x000ee20000000c00 */
[C---:B------:R-:W-:Y:S02]  /*3330*/  FFMA R10, R57.reuse, R10, R8 ;  /* 0x0000000a390a7223 */ /* 0x040fe40000000008 */
[C---:B------:R-:W-:Y:S02]  /*3340*/  FFMA R8, R40.reuse, R39, R4 ;  /* 0x0000002728087223 */ /* 0x040fe40000000004 */
[----:B------:R-:W-:Y:S02]  /*3350*/  FFMA R14, R57, R14, R12 ;  /* 0x0000000e390e7223 */ /* 0x000fe4000000000c */
[----:B------:R-:W-:-:S02]  /*3360*/  FFMA R43, R40, R43, R42 ;  /* 0x0000002b282b7223 */ /* 0x000fc4000000002a */
[C---:B------:R-:W-:Y:S02]  /*3370*/  FFMA R42, R40.reuse, R7, R6 ;  /* 0x00000007282a7223 */ /* 0x040fe40000000006 */
[----:B------:R-:W-:Y:S02]  /*3380*/  FFMA R39, R40, R27, R26 ;  /* 0x0000001b28277223 */ /* 0x000fe4000000001a */
[----:B------:R-:W4:Y:S01]  /*3390*/  LDS.128 R24, [R53+0x7f0] ;  /* 0x0007f00035187984 */ /* 0x000f220000000c00 */
[----:B0-----:R-:W-:Y:S02]  /*33a0*/  FFMA R4, R32, R36, R41 ;  /* 0x0000002420047223 */ /* 0x001fe40000000029 */
[----:B------:R-:W-:Y:S02]  /*33b0*/  FFMA R32, R40, R15, R14 ;  /* 0x0000000f28207223 */ /* 0x000fe4000000000e */
[----:B-1----:R-:W-:Y:S01]  /*33c0*/  FFMA R8, R36, R20, R8 ;  /* 0x0000001424087223 */ /* 0x002fe20000000008 */
[----:B------:R-:W0:Y:S01]  /*33d0*/  LDS.128 R12, [R53+0x6f0] ;  /* 0x0006f000350c7984 */ /* 0x000e220000000c00 */
[----:B------:R-:W-:-:S02]  /*33e0*/  FFMA R40, R40, R11, R10 ;  /* 0x0000000b28287223 */ /* 0x000fc4000000000a */
[C---:B------:R-:W-:Y:S02]  /*33f0*/  FFMA R33, R37.reuse, R33, R4 ;  /* 0x0000002125217223 */ /* 0x040fe40000000004 */
[----:B------:R-:W-:Y:S02]  /*3400*/  FFMA R21, R37, R21, R8 ;  /* 0x0000001525157223 */ /* 0x000fe40000000008 */
[----:B------:R-:W1:Y:S01]  /*3410*/  LDS.128 R8, [R53+0x5f0] ;  /* 0x0005f00035087984 */ /* 0x000e620000000c00 */
[----:B--2---:R-:W-:-:S03]  /*3420*/  FFMA R28, R36, R28, R5 ;  /* 0x0000001c241c7223 */ /* 0x004fc60000000005 */
[----:B------:R-:W2:Y:S01]  /*3430*/  LDS.128 R4, [R53+0x4f0] ;  /* 0x0004f00035047984 */ /* 0x000ea20000000c00 */
[----:B---3--:R-:W-:-:S03]  /*3440*/  FFMA R16, R36, R16, R43 ;  /* 0x0000001024107223 */ /* 0x008fc6000000002b */
[----:B------:R-:W3:Y:S01]  /*3450*/  LDS R43, [R56.X4+0x1b90] ;  /* 0x001b9000382b7984 */ /* 0x000ee20000004800 */
[----:B------:R-:W-:-:S04]  /*3460*/  UIADD3 UR4, UR4, 0x1, URZ ;  /* 0x0000000104047890 */ /* 0x000fc8000fffe03f */
[----:B------:R-:W-:Y:S01]  /*3470*/  UISETP.NE.AND UP0, UPT, UR4, 0x8, UPT ;  /* 0x000000080400788c */ /* 0x000fe2000bf05270 */
[----:B------:R-:W-:-:S05]  /*3480*/  FFMA R29, R37, R29, R28 ;  /* 0x0000001d251d7223 */ /* 0x000fca000000001c */
[----:B------:R-:W-:Y:S01]  /*3490*/  PLOP3.LUT P1, PT, PT, PT, UP0, 0x80, 0x0 ;  /* 0x000000000000781c */ /* 0x000fe20003f2f008 */
[C---:B----4-:R-:W-:Y:S02]  /*34a0*/  FFMA R24, R36.reuse, R24, R40 ;  /* 0x0000001824187223 */ /* 0x050fe40000000028 */
[C---:B------:R-:W-:Y:S02]  /*34b0*/  FFMA R17, R37.reuse, R17, R16 ;  /* 0x0000001125117223 */ /* 0x040fe40000000010 */
[----:B------:R-:W-:Y:S02]  /*34c0*/  FFMA R25, R37, R25, R24 ;  /* 0x0000001925197223 */ /* 0x000fe40000000018 */
[C---:B0-----:R-:W-:Y:S02]  /*34d0*/  FFMA R12, R36.reuse, R12, R32 ;  /* 0x0000000c240c7223 */ /* 0x041fe40000000020 */
[C---:B-1----:R-:W-:Y:S02]  /*34e0*/  FFMA R8, R36.reuse, R8, R39 ;  /* 0x0000000824087223 */ /* 0x042fe40000000027 */
[----:B--2---:R-:W-:-:S02]  /*34f0*/  FFMA R4, R36, R4, R42 ;  /* 0x0000000424047223 */ /* 0x004fc4000000002a */
[C---:B------:R-:W-:Y:S02]  /*3500*/  FFMA R9, R37.reuse, R9, R8 ;  /* 0x0000000925097223 */ /* 0x040fe40000000008 */
[C---:B------:R-:W-:Y:S02]  /*3510*/  FFMA R5, R37.reuse, R5, R4 ;  /* 0x0000000525057223 */ /* 0x040fe40000000004 */
[----:B------:R-:W-:Y:S02]  /*3520*/  FFMA R13, R37, R13, R12 ;  /* 0x0000000d250d7223 */ /* 0x000fe4000000000c */
[C---:B------:R-:W-:Y:S02]  /*3530*/  FFMA R30, R38.reuse, R30, R29 ;  /* 0x0000001e261e7223 */ /* 0x040fe4000000001d */
[C---:B------:R-:W-:Y:S02]  /*3540*/  FFMA R34, R38.reuse, R34, R33 ;  /* 0x0000002226227223 */ /* 0x040fe40000000021 */
[----:B------:R-:W-:-:S02]  /*3550*/  FFMA R18, R38, R18, R17 ;  /* 0x0000001226127223 */ /* 0x000fc40000000011 */
[C---:B------:R-:W-:Y:S02]  /*3560*/  FFMA R22, R38.reuse, R22, R21 ;  /* 0x0000001626167223 */ /* 0x040fe40000000015 */
[C---:B------:R-:W-:Y:S02]  /*3570*/  FFMA R6, R38.reuse, R6, R5 ;  /* 0x0000000626067223 */ /* 0x040fe40000000005 */
[C---:B------:R-:W-:Y:S02]  /*3580*/  FFMA R10, R38.reuse, R10, R9 ;  /* 0x0000000a260a7223 */ /* 0x040fe40000000009 */
[C---:B------:R-:W-:Y:S02]  /*3590*/  FFMA R14, R38.reuse, R14, R13 ;  /* 0x0000000e260e7223 */ /* 0x040fe4000000000d */
[----:B------:R-:W-:Y:S02]  /*35a0*/  FFMA R26, R38, R26, R25 ;  /* 0x0000001a261a7223 */ /* 0x000fe40000000019 */
[----:B---3--:R-:W-:-:S02]  /*35b0*/  FFMA R31, R43, R31, R30 ;  /* 0x0000001f2b1f7223 */ /* 0x008fc4000000001e */
[C---:B------:R-:W-:Y:S02]  /*35c0*/  FFMA R35, R43.reuse, R35, R34 ;  /* 0x000000232b237223 */ /* 0x040fe40000000022 */
[C---:B------:R-:W-:Y:S02]  /*35d0*/  FFMA R29, R43.reuse, R19, R18 ;  /* 0x000000132b1d7223 */ /* 0x040fe40000000012 */
[C---:B------:R-:W-:Y:S02]  /*35e0*/  FFMA R28, R43.reuse, R23, R22 ;  /* 0x000000172b1c7223 */ /* 0x040fe40000000016 */
[C---:B------:R-:W-:Y:S02]  /*35f0*/  FFMA R30, R43.reuse, R7, R6 ;  /* 0x000000072b1e7223 */ /* 0x040fe40000000006 */
[C---:B------:R-:W-:Y:S02]  /*3600*/  FFMA R40, R43.reuse, R11, R10 ;  /* 0x0000000b2b287223 */ /* 0x040fe4000000000a */
[----:B------:R-:W-:-:S02]  /*3610*/  FFMA R41, R43, R15, R14 ;  /* 0x0000000f2b297223 */ /* 0x000fc4000000000e */
[----:B------:R-:W-:Y:S01]  /*3620*/  FFMA R43, R43, R27, R26 ;  /* 0x0000001b2b2b7223 */ /* 0x000fe2000000001a */
[----:B------:R-:W-:Y:S01]  /*3630*/  @!P1 CALL.REL.NOINC `(.L_x_0) ;  /* 0x0000001000009944 */ /* 0x000fe20003c00000 */
[----:B------:R-:W-:Y:S05]  /*3640*/  BRA `(.L_x_1) ;  /* 0xffffcdf000007947 */ /* 0x000fea000383ffff */
.L_x_0:
[----:B------:R-:W0:Y:S01]  /*3650*/  S2R R5, SR_TID.X ;  /* 0x0000000000057919 */ /* 0x000e220000002100 */
[----:B------:R-:W-:Y:S01]  /*3660*/  HFMA2.MMA R4, -RZ, RZ, 0, 0 ;  /* 0x00000000ff047435 */ /* 0x000fe200000001ff */
[----:B------:R-:W1:Y:S09]  /*3670*/  S2UR UR4, SR_CTAID.X ;  /* 0x00000000000479c3 */ /* 0x000e720000002500 */
[----:B0-----:R-:W-:Y:S01]  /*3680*/  IMAD.HI R0, R5, -0x6db6db6d, R4 ;  /* 0x9249249305007827 */ /* 0x001fe200078e0204 */
[----:B-1----:R-:W-:-:S04]  /*3690*/  UIMAD UR4, UR7, -0x1c, UR4 ;  /* 0xffffffe4070478a4 */ /* 0x002fc8000f8e0204 */
[----:B------:R-:W-:-:S04]  /*36a0*/  SHF.R.U32.HI R3, RZ, 0x1f, R0 ;  /* 0x0000001fff037819 */ /* 0x000fc80000011600 */
[----:B------:R-:W-:-:S05]  /*36b0*/  LEA.HI.SX32 R3, R0, R3, 0x1c ;  /* 0x0000000300037211 */ /* 0x000fca00078fe2ff */
[----:B------:R-:W-:Y:S01]  /*36c0*/  IMAD R0, R3, -0x1c, R5 ;  /* 0xffffffe403007824 */ /* 0x000fe200078e0205 */
[----:B------:R-:W-:-:S03]  /*36d0*/  MOV R5, UR7 ;  /* 0x0000000700057c02 */ /* 0x000fc60008000f00 */
[----:B------:R-:W-:Y:S01]  /*36e0*/  IMAD R0, R3, 0x1880, R0 ;  /* 0x0000188003007824 */ /* 0x000fe200078e0200 */
[----:B------:R-:W-:-:S03]  /*36f0*/  MOV R3, UR4 ;  /* 0x0000000400037c02 */ /* 0x000fc60008000f00 */
[----:B------:R-:W-:-:S04]  /*3700*/  IMAD R0, R5, 0xc400, R0 ;  /* 0x0000c40005007824 */ /* 0x000fc800078e0200 */
[----:B------:R-:W-:-:S04]  /*3710*/  IMAD R3, R3, 0x1c, R0 ;  /* 0x0000001c03037824 */ /* 0x000fc800078e0200 */
[----:B------:R-:W-:-:S05]  /*3720*/  IMAD.WIDE R2, R3, R2, c[0x0][0x170] ;  /* 0x00005c0003027625 */ /* 0x000fca00078e0202 */
[----:B------:R-:W-:Y:S04]  /*3730*/  STG.E [R2.64], R35 ;  /* 0x0000002302007986 */ /* 0x000fe8000c101908 */
[----:B------:R-:W-:Y:S04]  /*3740*/  STG.E [R2.64+0xc40], R31 ;  /* 0x000c401f02007986 */ /* 0x000fe8000c101908 */
[----:B------:R-:W-:Y:S04]  /*3750*/  STG.E [R2.64+0x1880], R29 ;  /* 0x0018801d02007986 */ /* 0x000fe8000c101908 */
[----:B------:R-:W-:Y:S04]  /*3760*/  STG.E [R2.64+0x24c0], R28 ;  /* 0x0024c01c02007986 */ /* 0x000fe8000c101908 */
[----:B------:R-:W-:Y:S04]  /*3770*/  STG.E [R2.64+0x3100], R30 ;  /* 0x0031001e02007986 */ /* 0x000fe8000c101908 */
[----:B------:R-:W-:Y:S04]  /*3780*/  STG.E [R2.64+0x3d40], R40 ;  /* 0x003d402802007986 */ /* 0x000fe8000c101908 */
[----:B------:R-:W-:Y:S04]  /*3790*/  STG.E [R2.64+0x4980], R41 ;  /* 0x0049802902007986 */ /* 0x000fe8000c101908 */
[----:B------:R-:W-:Y:S01]  /*37a0*/  STG.E [R2.64+0x55c0], R43 ;  /* 0x0055c02b02007986 */ /* 0x000fe2000c101908 */
[----:B------:R-:W-:Y:S05]  /*37b0*/  EXIT ;  /* 0x000000000000794d */ /* 0x000fea0003800000 */
.L_x_2:
[----:B------:R-:W-:-:S00]  /*37c0*/  BRA `(.L_x_2) ;  /* 0xfffffff000007947 */ /* 0x000fc0000383ffff */
[----:B------:R-:W-:-:S00]  /*37d0*/  NOP ;  /* 0x0000000000007918 */ /* 0x000fc00000000000 */
        /* <DEDUP_REMOVED lines=10> */
.L_x_3:


//--------------------- .nv.shared.candidate5     --------------------------
	.section	.nv.shared.candidate5,"aw",@nobits
	.align	4
.nv.shared.candidate5:
	.zero		23552
